//
// Generated by NVIDIA NVVM Compiler
//
// Compiler Build ID: CL-36424714
// Cuda compilation tools, release 13.0, V13.0.88
// Based on NVVM 20.0.0
//

.version 9.0
.target sm_100
.address_size 64

	// .globl	_Z24t_v_alter_classificationPdS_PiS_PKiPKdS2_S4_
// _ZZ24t_v_alter_classificationPdS_PiS_PKiPKdS2_S4_E6T_size has been demoted
// _ZZ24t_v_alter_classificationPdS_PiS_PKiPKdS2_S4_E9threshold has been demoted
// _ZZ24t_v_alter_classificationPdS_PiS_PKiPKdS2_S4_E12subthreshold has been demoted
// _ZZ24t_v_alter_classificationPdS_PiS_PKiPKdS2_S4_E6decay1 has been demoted
// _ZZ24t_v_alter_classificationPdS_PiS_PKiPKdS2_S4_E6decay2 has been demoted
// _ZZ24t_v_alter_classificationPdS_PiS_PKiPKdS2_S4_E8V_prepre has been demoted
// _ZZ24t_v_alter_classificationPdS_PiS_PKiPKdS2_S4_E5V_pre has been demoted
// _ZZ24t_v_alter_classificationPdS_PiS_PKiPKdS2_S4_E5V_cur has been demoted

.visible .entry _Z24t_v_alter_classificationPdS_PiS_PKiPKdS2_S4_(
	.param .u64 .ptr .align 1 _Z24t_v_alter_classificationPdS_PiS_PKiPKdS2_S4__param_0,
	.param .u64 .ptr .align 1 _Z24t_v_alter_classificationPdS_PiS_PKiPKdS2_S4__param_1,
	.param .u64 .ptr .align 1 _Z24t_v_alter_classificationPdS_PiS_PKiPKdS2_S4__param_2,
	.param .u64 .ptr .align 1 _Z24t_v_alter_classificationPdS_PiS_PKiPKdS2_S4__param_3,
	.param .u64 .ptr .align 1 _Z24t_v_alter_classificationPdS_PiS_PKiPKdS2_S4__param_4,
	.param .u64 .ptr .align 1 _Z24t_v_alter_classificationPdS_PiS_PKiPKdS2_S4__param_5,
	.param .u64 .ptr .align 1 _Z24t_v_alter_classificationPdS_PiS_PKiPKdS2_S4__param_6,
	.param .u64 .ptr .align 1 _Z24t_v_alter_classificationPdS_PiS_PKiPKdS2_S4__param_7
)
{
	.reg .pred 	%p<60>;
	.reg .b16 	%rs<34>;
	.reg .b32 	%r<112>;
	.reg .b64 	%rd<70>;
	.reg .b64 	%fd<137>;
	// demoted variable
	.shared .align 4 .u32 _ZZ24t_v_alter_classificationPdS_PiS_PKiPKdS2_S4_E6T_size;
	// demoted variable
	.shared .align 8 .f64 _ZZ24t_v_alter_classificationPdS_PiS_PKiPKdS2_S4_E9threshold;
	// demoted variable
	.shared .align 8 .f64 _ZZ24t_v_alter_classificationPdS_PiS_PKiPKdS2_S4_E12subthreshold;
	// demoted variable
	.shared .align 8 .f64 _ZZ24t_v_alter_classificationPdS_PiS_PKiPKdS2_S4_E6decay1;
	// demoted variable
	.shared .align 8 .f64 _ZZ24t_v_alter_classificationPdS_PiS_PKiPKdS2_S4_E6decay2;
	// demoted variable
	.shared .align 8 .b8 _ZZ24t_v_alter_classificationPdS_PiS_PKiPKdS2_S4_E8V_prepre[2048];
	// demoted variable
	.shared .align 8 .b8 _ZZ24t_v_alter_classificationPdS_PiS_PKiPKdS2_S4_E5V_pre[2048];
	// demoted variable
	.shared .align 8 .b8 _ZZ24t_v_alter_classificationPdS_PiS_PKiPKdS2_S4_E5V_cur[2048];
	ld.param.u64 	%rd13, [_Z24t_v_alter_classificationPdS_PiS_PKiPKdS2_S4__param_2];
	ld.param.u64 	%rd14, [_Z24t_v_alter_classificationPdS_PiS_PKiPKdS2_S4__param_3];
	ld.param.u64 	%rd15, [_Z24t_v_alter_classificationPdS_PiS_PKiPKdS2_S4__param_6];
	ld.param.u64 	%rd12, [_Z24t_v_alter_classificationPdS_PiS_PKiPKdS2_S4__param_7];
	cvta.to.global.u64 	%rd1, %rd13;
	cvta.to.global.u64 	%rd2, %rd14;
	cvta.to.global.u64 	%rd3, %rd15;
	mov.u32 	%r1, %tid.x;
	setp.gt.u32 	%p6, %r1, 255;
	@%p6 bra 	$L__BB0_33;
	mov.u32 	%r55, %ctaid.x;
	mov.u32 	%r56, %ntid.x;
	mad.lo.s32 	%r2, %r55, %r56, %r1;
	ld.global.u32 	%r57, [%rd3+4];
	setp.ge.s32 	%p7, %r2, %r57;
	@%p7 bra 	$L__BB0_33;
	cvta.to.global.u64 	%rd16, %rd12;
	ld.global.u32 	%r3, [%rd3];
	st.shared.u32 	[_ZZ24t_v_alter_classificationPdS_PiS_PKiPKdS2_S4_E6T_size], %r3;
	ld.global.f64 	%fd1, [%rd16];
	st.shared.f64 	[_ZZ24t_v_alter_classificationPdS_PiS_PKiPKdS2_S4_E9threshold], %fd1;
	ld.global.f64 	%fd2, [%rd16+8];
	st.shared.f64 	[_ZZ24t_v_alter_classificationPdS_PiS_PKiPKdS2_S4_E12subthreshold], %fd2;
	ld.global.f64 	%fd3, [%rd16+16];
	st.shared.f64 	[_ZZ24t_v_alter_classificationPdS_PiS_PKiPKdS2_S4_E6decay1], %fd3;
	ld.global.f64 	%fd4, [%rd16+24];
	st.shared.f64 	[_ZZ24t_v_alter_classificationPdS_PiS_PKiPKdS2_S4_E6decay2], %fd4;
	mul.lo.s32 	%r105, %r3, %r2;
	add.s32 	%r5, %r105, %r3;
	add.s32 	%r87, %r5, -1;
	shl.b32 	%r58, %r1, 3;
	mov.u32 	%r59, _ZZ24t_v_alter_classificationPdS_PiS_PKiPKdS2_S4_E8V_prepre;
	add.s32 	%r7, %r59, %r58;
	mov.b64 	%rd17, 0;
	st.shared.u64 	[%r7], %rd17;
	mov.u32 	%r60, _ZZ24t_v_alter_classificationPdS_PiS_PKiPKdS2_S4_E5V_pre;
	add.s32 	%r8, %r60, %r58;
	st.shared.u64 	[%r8], %rd17;
	setp.lt.s32 	%p8, %r3, 1;
	mov.f64 	%fd128, 0d0000000000000000;
	mov.b16 	%rs23, 0;
	mov.u32 	%r103, %r87;
	@%p8 bra 	$L__BB0_26;
	add.s32 	%r62, %r105, 1;
	max.s32 	%r63, %r5, %r62;
	sub.s32 	%r9, %r63, %r105;
	and.b32  	%r10, %r9, 3;
	sub.s32 	%r64, %r105, %r63;
	setp.gt.u32 	%p10, %r64, -4;
	mov.b16 	%rs23, 0;
	mov.pred 	%p58, -1;
	mov.f64 	%fd134, 0d0000000000000000;
	mov.f64 	%fd135, %fd134;
	mov.u32 	%r104, %r87;
	mov.f64 	%fd128, %fd134;
	mov.f64 	%fd123, %fd134;
	mov.f64 	%fd124, %fd134;
	mov.f64 	%fd125, %fd134;
	@%p10 bra 	$L__BB0_19;
	add.s32 	%r86, %r105, 2;
	and.b32  	%r65, %r9, -4;
	neg.s32 	%r85, %r65;
	mov.b16 	%rs23, 0;
	mov.pred 	%p58, -1;
	mov.f64 	%fd134, 0d0000000000000000;
	mov.u32 	%r104, %r87;
$L__BB0_5:
	ld.param.u64 	%rd68, [_Z24t_v_alter_classificationPdS_PiS_PKiPKdS2_S4__param_5];
	ld.param.u64 	%rd65, [_Z24t_v_alter_classificationPdS_PiS_PKiPKdS2_S4__param_1];
	ld.param.u64 	%rd60, [_Z24t_v_alter_classificationPdS_PiS_PKiPKdS2_S4__param_0];
	add.s32 	%r93, %r86, -2;
	mul.f64 	%fd64, %fd125, %fd3;
	mul.f64 	%fd65, %fd124, %fd4;
	cvta.to.global.u64 	%rd18, %rd68;
	mul.wide.s32 	%rd19, %r93, 8;
	add.s64 	%rd4, %rd18, %rd19;
	ld.global.f64 	%fd66, [%rd4];
	setp.neu.f64 	%p12, %fd66, 0d0000000000000000;
	add.f64 	%fd67, %fd64, %fd66;
	add.f64 	%fd68, %fd65, %fd66;
	selp.f64 	%fd11, %fd67, %fd64, %p12;
	selp.f64 	%fd12, %fd68, %fd65, %p12;
	mul.f64 	%fd69, %fd123, %fd3;
	add.f64 	%fd70, %fd69, %fd1;
	selp.f64 	%fd13, %fd69, %fd70, %p58;
	sub.f64 	%fd71, %fd11, %fd12;
	sub.f64 	%fd14, %fd71, %fd13;
	cvta.to.global.u64 	%rd20, %rd65;
	add.s64 	%rd5, %rd20, %rd19;
	st.global.f64 	[%rd5], %fd14;
	setp.leu.f64 	%p13, %fd14, %fd1;
	cvta.to.global.u64 	%rd21, %rd60;
	add.s64 	%rd6, %rd21, %rd19;
	@%p13 bra 	$L__BB0_7;
	mov.b64 	%rd22, 4607182418800017408;
	st.global.u64 	[%rd6], %rd22;
	add.s32 	%r104, %r86, -3;
	mov.b16 	%rs23, 1;
	bra.uni 	$L__BB0_8;
$L__BB0_7:
	setp.lt.f64 	%p14, %fd135, %fd134;
	setp.gt.f64 	%p15, %fd134, %fd14;
	setp.gt.f64 	%p16, %fd134, %fd128;
	and.pred  	%p17, %p15, %p16;
	and.pred  	%p18, %p17, %p14;
	add.s32 	%r66, %r86, -3;
	selp.f64 	%fd128, %fd134, %fd128, %p18;
	selp.b32 	%r87, %r66, %r87, %p18;
$L__BB0_8:
	mul.f64 	%fd72, %fd11, %fd3;
	mul.f64 	%fd73, %fd12, %fd4;
	ld.global.f64 	%fd74, [%rd4+8];
	setp.neu.f64 	%p20, %fd74, 0d0000000000000000;
	add.f64 	%fd75, %fd72, %fd74;
	add.f64 	%fd76, %fd73, %fd74;
	selp.f64 	%fd17, %fd75, %fd72, %p20;
	selp.f64 	%fd18, %fd76, %fd73, %p20;
	mul.f64 	%fd77, %fd13, %fd3;
	add.f64 	%fd78, %fd77, %fd1;
	selp.f64 	%fd19, %fd77, %fd78, %p13;
	sub.f64 	%fd79, %fd17, %fd18;
	sub.f64 	%fd20, %fd79, %fd19;
	st.global.f64 	[%rd5+8], %fd20;
	setp.leu.f64 	%p21, %fd20, %fd1;
	@%p21 bra 	$L__BB0_10;
	ld.param.u64 	%rd61, [_Z24t_v_alter_classificationPdS_PiS_PKiPKdS2_S4__param_0];
	cvta.to.global.u64 	%rd23, %rd61;
	add.s64 	%rd25, %rd23, %rd19;
	mov.b64 	%rd26, 4607182418800017408;
	st.global.u64 	[%rd25+8], %rd26;
	mov.b16 	%rs23, 1;
	bra.uni 	$L__BB0_11;
$L__BB0_10:
	setp.lt.f64 	%p22, %fd134, %fd14;
	setp.gt.f64 	%p23, %fd14, %fd20;
	setp.gt.f64 	%p24, %fd14, %fd128;
	and.pred  	%p25, %p23, %p24;
	and.pred  	%p26, %p25, %p22;
	selp.f64 	%fd128, %fd14, %fd128, %p26;
	selp.b32 	%r87, %r93, %r87, %p26;
	mov.u32 	%r93, %r104;
$L__BB0_11:
	mul.f64 	%fd80, %fd17, %fd3;
	mul.f64 	%fd81, %fd18, %fd4;
	ld.global.f64 	%fd82, [%rd4+16];
	setp.neu.f64 	%p28, %fd82, 0d0000000000000000;
	add.f64 	%fd83, %fd80, %fd82;
	add.f64 	%fd84, %fd81, %fd82;
	selp.f64 	%fd23, %fd83, %fd80, %p28;
	selp.f64 	%fd24, %fd84, %fd81, %p28;
	mul.f64 	%fd85, %fd19, %fd3;
	add.f64 	%fd86, %fd85, %fd1;
	selp.f64 	%fd25, %fd85, %fd86, %p21;
	sub.f64 	%fd87, %fd23, %fd24;
	sub.f64 	%fd135, %fd87, %fd25;
	st.global.f64 	[%rd5+16], %fd135;
	setp.leu.f64 	%p29, %fd135, %fd1;
	@%p29 bra 	$L__BB0_13;
	ld.param.u64 	%rd62, [_Z24t_v_alter_classificationPdS_PiS_PKiPKdS2_S4__param_0];
	add.s32 	%r93, %r86, -1;
	cvta.to.global.u64 	%rd27, %rd62;
	add.s32 	%r67, %r86, -2;
	mul.wide.s32 	%rd28, %r67, 8;
	add.s64 	%rd29, %rd27, %rd28;
	mov.b64 	%rd30, 4607182418800017408;
	st.global.u64 	[%rd29+16], %rd30;
	mov.b16 	%rs23, 1;
	bra.uni 	$L__BB0_14;
$L__BB0_13:
	setp.lt.f64 	%p30, %fd14, %fd20;
	setp.gt.f64 	%p31, %fd20, %fd135;
	setp.gt.f64 	%p32, %fd20, %fd128;
	and.pred  	%p33, %p31, %p32;
	and.pred  	%p34, %p33, %p30;
	selp.f64 	%fd128, %fd20, %fd128, %p34;
	add.s32 	%r68, %r86, -1;
	selp.b32 	%r87, %r68, %r87, %p34;
$L__BB0_14:
	mul.f64 	%fd88, %fd23, %fd3;
	mul.f64 	%fd89, %fd24, %fd4;
	ld.global.f64 	%fd90, [%rd4+24];
	setp.neu.f64 	%p36, %fd90, 0d0000000000000000;
	add.f64 	%fd91, %fd88, %fd90;
	add.f64 	%fd92, %fd89, %fd90;
	selp.f64 	%fd125, %fd91, %fd88, %p36;
	selp.f64 	%fd124, %fd92, %fd89, %p36;
	mul.f64 	%fd93, %fd25, %fd3;
	add.f64 	%fd94, %fd93, %fd1;
	selp.f64 	%fd123, %fd93, %fd94, %p29;
	sub.f64 	%fd95, %fd125, %fd124;
	sub.f64 	%fd134, %fd95, %fd123;
	st.global.f64 	[%rd5+24], %fd134;
	setp.leu.f64 	%p58, %fd134, %fd1;
	@%p58 bra 	$L__BB0_16;
	ld.param.u64 	%rd63, [_Z24t_v_alter_classificationPdS_PiS_PKiPKdS2_S4__param_0];
	cvta.to.global.u64 	%rd31, %rd63;
	add.s32 	%r69, %r86, -2;
	mul.wide.s32 	%rd32, %r69, 8;
	add.s64 	%rd33, %rd31, %rd32;
	mov.b64 	%rd34, 4607182418800017408;
	st.global.u64 	[%rd33+24], %rd34;
	mov.b16 	%rs23, 1;
	mov.u32 	%r104, %r86;
	bra.uni 	$L__BB0_17;
$L__BB0_16:
	setp.lt.f64 	%p37, %fd20, %fd135;
	setp.gt.f64 	%p38, %fd135, %fd134;
	setp.gt.f64 	%p39, %fd135, %fd128;
	and.pred  	%p40, %p38, %p39;
	and.pred  	%p41, %p40, %p37;
	selp.f64 	%fd128, %fd135, %fd128, %p41;
	selp.b32 	%r87, %r86, %r87, %p41;
	mov.u32 	%r104, %r93;
$L__BB0_17:
	add.s32 	%r86, %r86, 4;
	add.s32 	%r85, %r85, 4;
	setp.ne.s32 	%p42, %r85, 0;
	@%p42 bra 	$L__BB0_5;
	add.s32 	%r105, %r86, -2;
	mov.u32 	%r103, %r87;
$L__BB0_19:
	setp.eq.s32 	%p43, %r10, 0;
	@%p43 bra 	$L__BB0_25;
	neg.s32 	%r102, %r10;
	mov.f64 	%fd127, %fd135;
	mov.u32 	%r103, %r87;
$L__BB0_21:
	.pragma "nounroll";
	mov.f64 	%fd135, %fd134;
	ld.param.u64 	%rd69, [_Z24t_v_alter_classificationPdS_PiS_PKiPKdS2_S4__param_5];
	ld.param.u64 	%rd66, [_Z24t_v_alter_classificationPdS_PiS_PKiPKdS2_S4__param_1];
	mul.wide.s32 	%rd7, %r105, 8;
	cvta.to.global.u64 	%rd35, %rd66;
	add.s64 	%rd36, %rd35, %rd7;
	cvta.to.global.u64 	%rd37, %rd69;
	add.s64 	%rd38, %rd37, %rd7;
	mul.f64 	%fd96, %fd125, %fd3;
	mul.f64 	%fd97, %fd124, %fd4;
	ld.global.f64 	%fd98, [%rd38];
	setp.neu.f64 	%p44, %fd98, 0d0000000000000000;
	add.f64 	%fd99, %fd96, %fd98;
	add.f64 	%fd100, %fd97, %fd98;
	selp.f64 	%fd125, %fd99, %fd96, %p44;
	selp.f64 	%fd124, %fd100, %fd97, %p44;
	mul.f64 	%fd101, %fd123, %fd3;
	add.f64 	%fd102, %fd101, %fd1;
	selp.f64 	%fd123, %fd101, %fd102, %p58;
	sub.f64 	%fd103, %fd125, %fd124;
	sub.f64 	%fd134, %fd103, %fd123;
	st.global.f64 	[%rd36], %fd134;
	setp.leu.f64 	%p58, %fd134, %fd1;
	@%p58 bra 	$L__BB0_23;
	ld.param.u64 	%rd64, [_Z24t_v_alter_classificationPdS_PiS_PKiPKdS2_S4__param_0];
	cvta.to.global.u64 	%rd39, %rd64;
	add.s64 	%rd40, %rd39, %rd7;
	mov.b64 	%rd41, 4607182418800017408;
	st.global.u64 	[%rd40], %rd41;
	add.s32 	%r104, %r105, -1;
	mov.b16 	%rs23, 1;
	bra.uni 	$L__BB0_24;
$L__BB0_23:
	setp.lt.f64 	%p45, %fd127, %fd135;
	setp.gt.f64 	%p46, %fd135, %fd134;
	setp.gt.f64 	%p47, %fd135, %fd128;
	and.pred  	%p48, %p46, %p47;
	and.pred  	%p49, %p48, %p45;
	add.s32 	%r70, %r105, -1;
	selp.f64 	%fd128, %fd135, %fd128, %p49;
	selp.b32 	%r103, %r70, %r103, %p49;
$L__BB0_24:
	add.s32 	%r105, %r105, 1;
	add.s32 	%r102, %r102, 1;
	setp.ne.s32 	%p50, %r102, 0;
	mov.f64 	%fd127, %fd135;
	@%p50 bra 	$L__BB0_21;
$L__BB0_25:
	mov.u32 	%r71, %tid.x;
	shl.b32 	%r72, %r71, 3;
	mov.u32 	%r73, _ZZ24t_v_alter_classificationPdS_PiS_PKiPKdS2_S4_E5V_cur;
	add.s32 	%r74, %r73, %r72;
	st.shared.f64 	[%r74], %fd134;
	st.shared.f64 	[%r7], %fd135;
	st.shared.f64 	[%r8], %fd134;
	mov.u32 	%r87, %r104;
$L__BB0_26:
	ld.param.u64 	%rd67, [_Z24t_v_alter_classificationPdS_PiS_PKiPKdS2_S4__param_4];
	cvta.to.global.u64 	%rd42, %rd67;
	mul.wide.s32 	%rd43, %r2, 4;
	add.s64 	%rd44, %rd42, %rd43;
	ld.global.u32 	%r75, [%rd44];
	setp.ne.s32 	%p51, %r75, 1;
	@%p51 bra 	$L__BB0_29;
	and.b16  	%rs22, %rs23, 255;
	setp.ne.s16 	%p54, %rs22, 0;
	sub.f64 	%fd105, %fd1, %fd2;
	setp.lt.f64 	%p55, %fd128, %fd105;
	and.pred  	%p56, %p54, %p55;
	@%p56 bra 	$L__BB0_33;
	mul.wide.s32 	%rd55, %r2, 8;
	add.s64 	%rd56, %rd2, %rd55;
	mov.b64 	%rd57, 4607182418800017408;
	st.global.u64 	[%rd56], %rd57;
	sub.s32 	%r82, %r103, %r5;
	add.s32 	%r83, %r82, %r3;
	add.s32 	%r84, %r83, 1;
	add.s64 	%rd59, %rd1, %rd43;
	st.global.u32 	[%rd59], %r84;
	bra.uni 	$L__BB0_33;
$L__BB0_29:
	and.b16  	%rs21, %rs23, 255;
	setp.eq.s16 	%p52, %rs21, 0;
	@%p52 bra 	$L__BB0_31;
	mul.wide.s32 	%rd45, %r2, 8;
	add.s64 	%rd46, %rd2, %rd45;
	mov.b64 	%rd47, -4616189618054758400;
	st.global.u64 	[%rd46], %rd47;
	sub.s32 	%r76, %r87, %r5;
	add.s32 	%r77, %r76, %r3;
	add.s32 	%r78, %r77, 1;
	add.s64 	%rd49, %rd1, %rd43;
	st.global.u32 	[%rd49], %r78;
	bra.uni 	$L__BB0_33;
$L__BB0_31:
	sub.f64 	%fd104, %fd1, %fd2;
	setp.leu.f64 	%p53, %fd128, %fd104;
	@%p53 bra 	$L__BB0_33;
	mul.wide.s32 	%rd50, %r2, 8;
	add.s64 	%rd51, %rd2, %rd50;
	mov.b64 	%rd52, -4616189618054758400;
	st.global.u64 	[%rd51], %rd52;
	sub.s32 	%r79, %r103, %r5;
	add.s32 	%r80, %r79, %r3;
	add.s32 	%r81, %r80, 1;
	add.s64 	%rd54, %rd1, %rd43;
	st.global.u32 	[%rd54], %r81;
$L__BB0_33:
	ret;

}


// ===== COMPILED SASS (sm_100) =====

	.target	sm_100

	.elftype	@"ET_EXEC"


//--------------------- .note.nv.tkinfo           --------------------------
	.section	.note.nv.tkinfo,"",@"SHT_NOTE"
	.sectionflags	@"SHF_NOTE_NV_TKINFO"
	.tkinfo
        /*0018*/ 	.word	0x00000002
        /*0030*/ 	.string	""
        /*0030*/ 	.string	"ptxas"
        /*0030*/ 	.string	"Cuda compilation tools, release 13.0, V13.0.88"
        /*0030*/ 	.string	"Build cuda_13.0.r13.0/compiler.36424714_0"
        /*0030*/ 	.string	"-arch sm_100 -m 64 "



//--------------------- .note.nv.cuinfo           --------------------------
	.section	.note.nv.cuinfo,"",@"SHT_NOTE"
	.sectionflags	@"SHF_NOTE_NV_CUINFO"
        /*0018*/ 	.short	0x0002
        /*001a*/ 	.short	0x0064
        /*001c*/ 	.short	0x0082
	.zero		2


//--------------------- .nv.info                  --------------------------
	.section	.nv.info,"",@"SHT_CUDA_INFO"
	.align	4


	//----- nvinfo : EIATTR_REGCOUNT
	.align		4
        /*0000*/ 	.byte	0x04, 0x2f
        /*0002*/ 	.short	(.L_1 - .L_0)
	.align		4
.L_0:
        /*0004*/ 	.word	index@(_Z24t_v_alter_classificationPdS_PiS_PKiPKdS2_S4_)
        /*0008*/ 	.word	0x00000027


	//----- nvinfo : EIATTR_FRAME_SIZE
	.align		4
.L_1:
        /*000c*/ 	.byte	0x04, 0x11
        /*000e*/ 	.short	(.L_3 - .L_2)
	.align		4
.L_2:
        /*0010*/ 	.word	index@(_Z24t_v_alter_classificationPdS_PiS_PKiPKdS2_S4_)
        /*0014*/ 	.word	0x00000000


	//----- nvinfo : EIATTR_MIN_STACK_SIZE
	.align		4
.L_3:
        /*0018*/ 	.byte	0x04, 0x12
        /*001a*/ 	.short	(.L_5 - .L_4)
	.align		4
.L_4:
        /*001c*/ 	.word	index@(_Z24t_v_alter_classificationPdS_PiS_PKiPKdS2_S4_)
        /*0020*/ 	.word	0x00000000
.L_5:


//--------------------- .nv.compat                --------------------------
	.section	.nv.compat,"",@"SHT_CUDA_COMPAT_INFO"
	.align	4
        /*0000*/ 	.byte	0x02, 0x09, 0x00, 0x00, 0x02, 0x02, 0x01, 0x00, 0x02, 0x05, 0x05, 0x00, 0x03, 0x07, 0x01, 0x01
        /*0010*/ 	.byte	0x02, 0x03, 0x00, 0x00, 0x02, 0x06, 0x01, 0x00, 0x04, 0x0b, 0x08, 0x00, 0x01, 0x00, 0x00, 0x00
        /*0020*/ 	.byte	0x00, 0x00, 0x00, 0x00


//--------------------- .nv.info._Z24t_v_alter_classificationPdS_PiS_PKiPKdS2_S4_ --------------------------
	.section	.nv.info._Z24t_v_alter_classificationPdS_PiS_PKiPKdS2_S4_,"",@"SHT_CUDA_INFO"
	.sectionflags	@""
	.align	4


	//----- nvinfo : EIATTR_CUDA_API_VERSION
	.align		4
        /*0000*/ 	.byte	0x04, 0x37
        /*0002*/ 	.short	(.L_7 - .L_6)
.L_6:
        /*0004*/ 	.word	0x00000082


	//----- nvinfo : EIATTR_KPARAM_INFO
	.align		4
.L_7:
        /*0008*/ 	.byte	0x04, 0x17
        /*000a*/ 	.short	(.L_9 - .L_8)
.L_8:
        /*000c*/ 	.word	0x00000000
        /*0010*/ 	.short	0x0007
        /*0012*/ 	.short	0x0038
        /*0014*/ 	.byte	0x00, 0xf5, 0x21, 0x00


	//----- nvinfo : EIATTR_KPARAM_INFO
	.align		4
.L_9:
        /*0018*/ 	.byte	0x04, 0x17
        /*001a*/ 	.short	(.L_11 - .L_10)
.L_10:
        /*001c*/ 	.word	0x00000000
        /*0020*/ 	.short	0x0006
        /*0022*/ 	.short	0x0030
        /*0024*/ 	.byte	0x00, 0xf5, 0x21, 0x00


	//----- nvinfo : EIATTR_KPARAM_INFO
	.align		4
.L_11:
        /*0028*/ 	.byte	0x04, 0x17
        /*002a*/ 	.short	(.L_13 - .L_12)
.L_12:
        /*002c*/ 	.word	0x00000000
        /*0030*/ 	.short	0x0005
        /*0032*/ 	.short	0x0028
        /*0034*/ 	.byte	0x00, 0xf5, 0x21, 0x00


	//----- nvinfo : EIATTR_KPARAM_INFO
	.align		4
.L_13:
        /*0038*/ 	.byte	0x04, 0x17
        /*003a*/ 	.short	(.L_15 - .L_14)
.L_14:
        /*003c*/ 	.word	0x00000000
        /*0040*/ 	.short	0x0004
        /*0042*/ 	.short	0x0020
        /*0044*/ 	.byte	0x00, 0xf5, 0x21, 0x00


	//----- nvinfo : EIATTR_KPARAM_INFO
	.align		4
.L_15:
        /*0048*/ 	.byte	0x04, 0x17
        /*004a*/ 	.short	(.L_17 - .L_16)
.L_16:
        /*004c*/ 	.word	0x00000000
        /*0050*/ 	.short	0x0003
        /*0052*/ 	.short	0x0018
        /*0054*/ 	.byte	0x00, 0xf5, 0x21, 0x00


	//----- nvinfo : EIATTR_KPARAM_INFO
	.align		4
.L_17:
        /*0058*/ 	.byte	0x04, 0x17
        /*005a*/ 	.short	(.L_19 - .L_18)
.L_18:
        /*005c*/ 	.word	0x00000000
        /*0060*/ 	.short	0x0002
        /*0062*/ 	.short	0x0010
        /*0064*/ 	.byte	0x00, 0xf5, 0x21, 0x00


	//----- nvinfo : EIATTR_KPARAM_INFO
	.align		4
.L_19:
        /*0068*/ 	.byte	0x04, 0x17
        /*006a*/ 	.short	(.L_21 - .L_20)
.L_20:
        /*006c*/ 	.word	0x00000000
        /*0070*/ 	.short	0x0001
        /*0072*/ 	.short	0x0008
        /*0074*/ 	.byte	0x00, 0xf5, 0x21, 0x00


	//----- nvinfo : EIATTR_KPARAM_INFO
	.align		4
.L_21:
        /*0078*/ 	.byte	0x04, 0x17
        /*007a*/ 	.short	(.L_23 - .L_22)
.L_22:
        /*007c*/ 	.word	0x00000000
        /*0080*/ 	.short	0x0000
        /*0082*/ 	.short	0x0000
        /*0084*/ 	.byte	0x00, 0xf5, 0x21, 0x00


	//----- nvinfo : EIATTR_SPARSE_MMA_MASK
	.align		4
.L_23:
        /*0088*/ 	.byte	0x03, 0x50
        /*008a*/ 	.short	0x0000


	//----- nvinfo : EIATTR_MAXREG_COUNT
	.align		4
        /*008c*/ 	.byte	0x03, 0x1b
        /*008e*/ 	.short	0x00ff


	//----- nvinfo : EIATTR_MERCURY_ISA_VERSION
	.align		4
        /*0090*/ 	.byte	0x03, 0x5f
        /*0092*/ 	.short	0x0101


	//----- nvinfo : EIATTR_VRC_CTA_INIT_COUNT
	.align		4
        /*0094*/ 	.byte	0x02, 0x4a
	.zero		1
	.zero		1


	//----- nvinfo : EIATTR_EXIT_INSTR_OFFSETS
	.align		4
        /*0098*/ 	.byte	0x04, 0x1c
        /*009a*/ 	.short	(.L_25 - .L_24)


	//   ....[0]....
.L_24:
        /*009c*/ 	.word	0x00000030


	//   ....[1]....
        /*00a0*/ 	.word	0x000000b0


	//   ....[2]....
        /*00a4*/ 	.word	0x00001370


	//   ....[3]....
        /*00a8*/ 	.word	0x00001420


	//   ....[4]....
        /*00ac*/ 	.word	0x000014f0


	//   ....[5]....
        /*00b0*/ 	.word	0x00001520


	//   ....[6]....
        /*00b4*/ 	.word	0x000015d0


	//----- nvinfo : EIATTR_CRS_STACK_SIZE
	.align		4
.L_25:
        /*00b8*/ 	.byte	0x04, 0x1e
        /*00ba*/ 	.short	(.L_27 - .L_26)
.L_26:
        /*00bc*/ 	.word	0x00000000


	//----- nvinfo : EIATTR_CBANK_PARAM_SIZE
	.align		4
.L_27:
        /*00c0*/ 	.byte	0x03, 0x19
        /*00c2*/ 	.short	0x0040


	//----- nvinfo : EIATTR_PARAM_CBANK
	.align		4
        /*00c4*/ 	.byte	0x04, 0x0a
        /*00c6*/ 	.short	(.L_29 - .L_28)
	.align		4
.L_28:
        /*00c8*/ 	.word	index@(.nv.constant0._Z24t_v_alter_classificationPdS_PiS_PKiPKdS2_S4_)
        /*00cc*/ 	.short	0x0380
        /*00ce*/ 	.short	0x0040


	//----- nvinfo : EIATTR_SW_WAR
	.align		4
.L_29:
        /*00d0*/ 	.byte	0x04, 0x36
        /*00d2*/ 	.short	(.L_31 - .L_30)
.L_30:
        /*00d4*/ 	.word	0x00000008
.L_31:


//--------------------- .nv.callgraph             --------------------------
	.section	.nv.callgraph,"",@"SHT_CUDA_CALLGRAPH"
	.align	4
	.sectionentsize	8
	.align		4
        /*0000*/ 	.word	0x00000000
	.align		4
        /*0004*/ 	.word	0xffffffff
	.align		4
        /*0008*/ 	.word	0x00000000
	.align		4
        /*000c*/ 	.word	0xfffffffe
	.align		4
        /*0010*/ 	.word	0x00000000
	.align		4
        /*0014*/ 	.word	0xfffffffd
	.align		4
        /*0018*/ 	.word	0x00000000
	.align		4
        /*001c*/ 	.word	0xfffffffc


//--------------------- .text._Z24t_v_alter_classificationPdS_PiS_PKiPKdS2_S4_ --------------------------
	.section	.text._Z24t_v_alter_classificationPdS_PiS_PKiPKdS2_S4_,"ax",@progbits
	.align	128
        .global         _Z24t_v_alter_classificationPdS_PiS_PKiPKdS2_S4_
        .type           _Z24t_v_alter_classificationPdS_PiS_PKiPKdS2_S4_,@function
        .size           _Z24t_v_alter_classificationPdS_PiS_PKiPKdS2_S4_,(.L_x_11 - _Z24t_v_alter_classificationPdS_PiS_PKiPKdS2_S4_)
        .other          _Z24t_v_alter_classificationPdS_PiS_PKiPKdS2_S4_,@"STO_CUDA_ENTRY STV_DEFAULT"
_Z24t_v_alter_classificationPdS_PiS_PKiPKdS2_S4_:
.text._Z24t_v_alter_classificationPdS_PiS_PKiPKdS2_S4_:
[----:B------:R-:W-:Y:S01]  /*0000*/  LDC R1, c[0x0][0x37c] ;  /* 0x0000df00ff017b82 */ /* 0x000fe20000000800 */
[----:B------:R-:W0:Y:S02]  /*0010*/  S2R R17, SR_TID.X ;  /* 0x0000000000117919 */ /* 0x000e240000002100 */
[----:B0-----:R-:W-:-:S13]  /*0020*/  ISETP.GT.U32.AND P0, PT, R17, 0xff, PT ;  /* 0x000000ff1100780c */ /* 0x001fda0003f04070 */
[----:B------:R-:W-:Y:S05]  /*0030*/  @P0 EXIT ;  /* 0x000000000000094d */ /* 0x000fea0003800000 */
[----:B------:R-:W0:Y:S01]  /*0040*/  LDC.64 R4, c[0x0][0x3b0] ;  /* 0x0000ec00ff047b82 */ /* 0x000e220000000a00 */
[----:B------:R-:W0:Y:S02]  /*0050*/  LDCU.64 UR14, c[0x0][0x358] ;  /* 0x00006b00ff0e77ac */ /* 0x000e240008000a00 */
[----:B0-----:R-:W2:Y:S05]  /*0060*/  LDG.E R3, desc[UR14][R4.64+0x4] ;  /* 0x0000040e04037981 */ /* 0x001eaa000c1e1900 */
[----:B------:R-:W0:Y:S08]  /*0070*/  S2UR UR4, SR_CTAID.X ;  /* 0x00000000000479c3 */ /* 0x000e300000002500 */
[----:B------:R-:W0:Y:S02]  /*0080*/  LDC R0, c[0x0][0x360] ;  /* 0x0000d800ff007b82 */ /* 0x000e240000000800 */
[----:B0-----:R-:W-:-:S05]  /*0090*/  IMAD R0, R0, UR4, R17 ;  /* 0x0000000400007c24 */ /* 0x001fca000f8e0211 */
[----:B--2---:R-:W-:-:S13]  /*00a0*/  ISETP.GE.AND P0, PT, R0, R3, PT ;  /* 0x000000030000720c */ /* 0x004fda0003f06270 */
[----:B------:R-:W-:Y:S05]  /*00b0*/  @P0 EXIT ;  /* 0x000000000000094d */ /* 0x000fea0003800000 */
[----:B------:R-:W0:Y:S01]  /*00c0*/  LDC.64 R2, c[0x0][0x3b8] ;  /* 0x0000ee00ff027b82 */ /* 0x000e220000000a00 */
[----:B------:R-:W2:Y:S04]  /*00d0*/  LDG.E R4, desc[UR14][R4.64] ;  /* 0x0000000e04047981 */ /* 0x000ea8000c1e1900 */
[----:B0-----:R-:W3:Y:S04]  /*00e0*/  LDG.E.64 R10, desc[UR14][R2.64] ;  /* 0x0000000e020a7981 */ /* 0x001ee8000c1e1b00 */
[----:B------:R-:W4:Y:S04]  /*00f0*/  LDG.E.64 R12, desc[UR14][R2.64+0x10] ;  /* 0x0000100e020c7981 */ /* 0x000f28000c1e1b00 */
[----:B------:R-:W5:Y:S04]  /*0100*/  LDG.E.64 R8, desc[UR14][R2.64+0x8] ;  /* 0x0000080e02087981 */ /* 0x000f68000c1e1b00 */
[----:B------:R0:W5:Y:S01]  /*0110*/  LDG.E.64 R6, desc[UR14][R2.64+0x18] ;  /* 0x0000180e02067981 */ /* 0x000162000c1e1b00 */
[----:B------:R-:W1:Y:S01]  /*0120*/  S2UR UR6, SR_CgaCtaId ;  /* 0x00000000000679c3 */ /* 0x000e620000008800 */
[----:B------:R-:W-:-:S02]  /*0130*/  UMOV UR4, 0x400 ;  /* 0x0000040000047882 */ /* 0x000fc40000000000 */
[----:B------:R-:W-:Y:S01]  /*0140*/  UIADD3 UR5, UPT, UPT, UR4, 0x28, URZ ;  /* 0x0000002804057890 */ /* 0x000fe2000fffe0ff */
[----:B0-----:R-:W-:Y:S01]  /*0150*/  PRMT R3, RZ, 0x7610, R3 ;  /* 0x00007610ff037816 */ /* 0x001fe20000000003 */
[----:B-1----:R-:W-:Y:S02]  /*0160*/  ULEA UR7, UR6, UR4, 0x18 ;  /* 0x0000000406077291 */ /* 0x002fe4000f8ec0ff */
[----:B------:R-:W-:Y:S02]  /*0170*/  UIADD3 UR4, UPT, UPT, UR4, 0x828, URZ ;  /* 0x0000082804047890 */ /* 0x000fe4000fffe0ff */
[----:B------:R-:W-:Y:S02]  /*0180*/  ULEA UR5, UR6, UR5, 0x18 ;  /* 0x0000000506057291 */ /* 0x000fe4000f8ec0ff */
[----:B------:R-:W-:-:S04]  /*0190*/  ULEA UR4, UR6, UR4, 0x18 ;  /* 0x0000000406047291 */ /* 0x000fc8000f8ec0ff */
[C---:B------:R-:W-:Y:S02]  /*01a0*/  LEA R16, R17.reuse, UR5, 0x3 ;  /* 0x0000000511107c11 */ /* 0x040fe4000f8e18ff */
[----:B------:R-:W-:Y:S02]  /*01b0*/  LEA R17, R17, UR4, 0x3 ;  /* 0x0000000411117c11 */ /* 0x000fe4000f8e18ff */
[----:B--2---:R-:W-:-:S13]  /*01c0*/  R2UR UR9, R4 ;  /* 0x00000000040972ca */ /* 0x004fda00000e0000 */
[----:B------:R-:W-:Y:S01]  /*01d0*/  IMAD R14, R0, UR9, RZ ;  /* 0x00000009000e7c24 */ /* 0x000fe2000f8e02ff */
[----:B------:R-:W-:-:S03]  /*01e0*/  UISETP.GE.AND UP0, UPT, UR9, 0x1, UPT ;  /* 0x000000010900788c */ /* 0x000fc6000bf06270 */
[----:B------:R-:W-:-:S04]  /*01f0*/  VIADD R15, R14, UR9 ;  /* 0x000000090e0f7c36 */ /* 0x000fc80008000000 */
[----:B------:R-:W-:Y:S01]  /*0200*/  VIADD R2, R15, 0xffffffff ;  /* 0xffffffff0f027836 */ /* 0x000fe20000000000 */
[----:B---3--:R-:W-:Y:S02]  /*0210*/  R2UR UR10, R10 ;  /* 0x000000000a0a72ca */ /* 0x008fe400000e0000 */
[----:B------:R-:W-:Y:S02]  /*0220*/  R2UR UR11, R11 ;  /* 0x000000000b0b72ca */ /* 0x000fe400000e0000 */
[----:B----4-:R-:W-:Y:S01]  /*0230*/  R2UR UR12, R12 ;  /* 0x000000000c0c72ca */ /* 0x010fe200000e0000 */
[----:B------:R-:W-:Y:S01]  /*0240*/  IMAD.U32 R12, RZ, RZ, UR9 ;  /* 0x00000009ff0c7e24 */ /* 0x000fe2000f8e00ff */
[----:B------:R-:W-:-:S04]  /*0250*/  R2UR UR13, R13 ;  /* 0x000000000d0d72ca */ /* 0x000fc800000e0000 */
[----:B------:R0:W-:Y:S03]  /*0260*/  STS [UR7], R12 ;  /* 0x0000000cff007988 */ /* 0x0001e60008000807 */
[----:B------:R-:W-:Y:S01]  /*0270*/  IMAD.U32 R4, RZ, RZ, UR10 ;  /* 0x0000000aff047e24 */ /* 0x000fe2000f8e00ff */
[----:B-----5:R-:W-:Y:S01]  /*0280*/  STS.64 [UR7+0x20], R6 ;  /* 0x00002006ff007988 */ /* 0x020fe20008000a07 */
[----:B------:R-:W-:Y:S02]  /*0290*/  IMAD.U32 R5, RZ, RZ, UR11 ;  /* 0x0000000bff057e24 */ /* 0x000fe4000f8e00ff */
[----:B------:R-:W-:Y:S01]  /*02a0*/  IMAD.U32 R10, RZ, RZ, UR12 ;  /* 0x0000000cff0a7e24 */ /* 0x000fe2000f8e00ff */
[----:B0-----:R-:W-:Y:S01]  /*02b0*/  CS2R R12, SRZ ;  /* 0x00000000000c7805 */ /* 0x001fe2000001ff00 */
[----:B------:R-:W-:Y:S01]  /*02c0*/  IMAD.U32 R11, RZ, RZ, UR13 ;  /* 0x0000000dff0b7e24 */ /* 0x000fe2000f8e00ff */
[----:B------:R0:W-:Y:S04]  /*02d0*/  STS.64 [UR7+0x8], R4 ;  /* 0x00000804ff007988 */ /* 0x0001e80008000a07 */
[----:B------:R1:W-:Y:S04]  /*02e0*/  STS.128 [UR7+0x10], R8 ;  /* 0x00001008ff007988 */ /* 0x0003e80008000c07 */
[----:B------:R1:W-:Y:S01]  /*02f0*/  STS.64 [R16], RZ ;  /* 0x000000ff10007388 */ /* 0x0003e20000000a00 */
[----:B0-----:R-:W-:-:S03]  /*0300*/  IMAD.MOV.U32 R5, RZ, RZ, R2 ;  /* 0x000000ffff057224 */ /* 0x001fc600078e0002 */
[----:B------:R1:W-:Y:S01]  /*0310*/  STS.64 [R17], RZ ;  /* 0x000000ff11007388 */ /* 0x0003e20000000a00 */
[----:B------:R-:W-:Y:S05]  /*0320*/  BRA.U !UP0, `(.L_x_0) ;  /* 0x0000000d08e87547 */ /* 0x000fea000b800000 */
[C---:B------:R-:W-:Y:S01]  /*0330*/  VIADDMNMX R15, R14.reuse, 0x1, R15, !PT ;  /* 0x000000010e0f7846 */ /* 0x040fe2000780010f */
[----:B------:R-:W-:Y:S01]  /*0340*/  BSSY.RECONVERGENT B0, `(.L_x_1) ;  /* 0x00000a9000007945 */ /* 0x000fe20003800200 */
[----:B------:R-:W-:Y:S02]  /*0350*/  PLOP3.LUT P0, PT, PT, PT, PT, 0x80, 0x8 ;  /* 0x000000000008781c */ /* 0x000fe40003f0f070 */
[----:B------:R-:W-:Y:S02]  /*0360*/  CS2R R28, SRZ ;  /* 0x00000000001c7805 */ /* 0x000fe4000001ff00 */
[----:B------:R-:W-:Y:S01]  /*0370*/  PRMT R3, RZ, 0x7610, R3 ;  /* 0x00007610ff037816 */ /* 0x000fe20000000003 */
[----:B------:R-:W-:Y:S01]  /*0380*/  IMAD.IADD R4, R14, 0x1, -R15 ;  /* 0x000000010e047824 */ /* 0x000fe200078e0a0f */
[----:B-1----:R-:W-:Y:S02]  /*0390*/  CS2R R16, SRZ ;  /* 0x0000000000107805 */ /* 0x002fe4000001ff00 */
[----:B------:R-:W-:-:S02]  /*03a0*/  CS2R R12, SRZ ;  /* 0x00000000000c7805 */ /* 0x000fc4000001ff00 */
[----:B------:R-:W-:Y:S02]  /*03b0*/  CS2R R30, SRZ ;  /* 0x00000000001e7805 */ /* 0x000fe4000001ff00 */
[----:B------:R-:W-:Y:S02]  /*03c0*/  CS2R R26, SRZ ;  /* 0x00000000001a7805 */ /* 0x000fe4000001ff00 */
[----:B------:R-:W-:Y:S01]  /*03d0*/  ISETP.GT.U32.AND P1, PT, R4, -0x4, PT ;  /* 0xfffffffc0400780c */ /* 0x000fe20003f24070 */
[----:B------:R-:W-:Y:S01]  /*03e0*/  IMAD.MOV.U32 R4, RZ, RZ, R2 ;  /* 0x000000ffff047224 */ /* 0x000fe200078e0002 */
[----:B------:R-:W-:Y:S01]  /*03f0*/  CS2R R18, SRZ ;  /* 0x0000000000127805 */ /* 0x000fe2000001ff00 */
[----:B------:R-:W-:-:S10]  /*0400*/  IMAD.IADD R34, R15, 0x1, -R14 ;  /* 0x000000010f227824 */ /* 0x000fd400078e0a0e */
[----:B------:R-:W-:Y:S05]  /*0410*/  @P1 BRA `(.L_x_2) ;  /* 0x00000008006c1947 */ /* 0x000fea0003800000 */
[----:B------:R-:W-:Y:S01]  /*0420*/  LOP3.LUT R36, R34, 0xfffffffc, RZ, 0xc0, !PT ;  /* 0xfffffffc22247812 */ /* 0x000fe200078ec0ff */
[----:B------:R-:W-:Y:S01]  /*0430*/  BSSY.RECONVERGENT B1, `(.L_x_3) ;  /* 0x0000097000017945 */ /* 0x000fe20003800200 */
[----:B------:R-:W-:Y:S01]  /*0440*/  PLOP3.LUT P0, PT, PT, PT, PT, 0x80, 0x8 ;  /* 0x000000000008781c */ /* 0x000fe20003f0f070 */
[----:B------:R-:W-:Y:S01]  /*0450*/  VIADD R5, R14, 0x2 ;  /* 0x000000020e057836 */ /* 0x000fe20000000000 */
[----:B------:R-:W-:Y:S01]  /*0460*/  PRMT R3, RZ, 0x7610, R3 ;  /* 0x00007610ff037816 */ /* 0x000fe20000000003 */
[----:B------:R-:W-:Y:S01]  /*0470*/  IMAD.MOV.U32 R4, RZ, RZ, R2 ;  /* 0x000000ffff047224 */ /* 0x000fe200078e0002 */
[----:B------:R-:W-:Y:S01]  /*0480*/  CS2R R28, SRZ ;  /* 0x00000000001c7805 */ /* 0x000fe2000001ff00 */
[----:B------:R-:W-:-:S08]  /*0490*/  IMAD.MOV R36, RZ, RZ, -R36 ;  /* 0x000000ffff247224 */ /* 0x000fd000078e0a24 */
.L_x_4:
[----:B------:R-:W0:Y:S01]  /*04a0*/  LDC.64 R14, c[0x0][0x3a8] ;  /* 0x0000ea00ff0e7b82 */ /* 0x000e220000000a00 */
[----:B------:R-:W-:Y:S01]  /*04b0*/  VIADD R35, R5, 0xfffffffe ;  /* 0xfffffffe05237836 */ /* 0x000fe20000000000 */
[----:B------:R-:W-:Y:S02]  /*04c0*/  DMUL R20, R18, UR12 ;  /* 0x0000000c12147c28 */ /* 0x000fe40008000000 */
[----:B------:R-:W-:-:S04]  /*04d0*/  DMUL R26, R6, R26 ;  /* 0x0000001a061a7228 */ /* 0x000fc80000000000 */
[----:B------:R-:W1:Y:S01]  /*04e0*/  LDC.64 R24, c[0x0][0x380] ;  /* 0x0000e000ff187b82 */ /* 0x000e620000000a00 */
[----:B0-----:R-:W-:-:S05]  /*04f0*/  IMAD.WIDE R14, R35, 0x8, R14 ;  /* 0x00000008230e7825 */ /* 0x001fca00078e020e */
[----:B------:R-:W2:Y:S01]  /*0500*/  LDG.E.64 R10, desc[UR14][R14.64] ;  /* 0x0000000e0e0a7981 */ /* 0x000ea2000c1e1b00 */
[----:B------:R-:W-:Y:S01]  /*0510*/  DMUL R18, R30, UR12 ;  /* 0x0000000c1e127c28 */ /* 0x000fe20008000000 */
[----:B-1----:R-:W-:Y:S01]  /*0520*/  IMAD.WIDE R24, R35, 0x8, R24 ;  /* 0x0000000823187825 */ /* 0x002fe200078e0218 */
[--C-:B--2---:R-:W-:Y:S02]  /*0530*/  DADD R22, R20, R10.reuse ;  /* 0x0000000014167229 */ /* 0x104fe4000000000a */
[----:B------:R-:W-:Y:S02]  /*0540*/  DSETP.NEU.AND P1, PT, R10, RZ, PT ;  /* 0x000000ff0a00722a */ /* 0x000fe40003f2d000 */
[----:B------:R-:W-:-:S06]  /*0550*/  DADD R10, R26, R10 ;  /* 0x000000001a0a7229 */ /* 0x000fcc000000000a */
[----:B------:R-:W-:Y:S02]  /*0560*/  FSEL R30, R22, R20, P1 ;  /* 0x00000014161e7208 */ /* 0x000fe40000800000 */
[----:B------:R-:W-:Y:S01]  /*0570*/  FSEL R31, R23, R21, P1 ;  /* 0x00000015171f7208 */ /* 0x000fe20000800000 */
[----:B------:R-:W-:Y:S01]  /*0580*/  DADD R22, R18, UR10 ;  /* 0x0000000a12167e29 */ /* 0x000fe20008000000 */
[----:B------:R-:W-:Y:S02]  /*0590*/  FSEL R20, R10, R26, P1 ;  /* 0x0000001a0a147208 */ /* 0x000fe40000800000 */
[----:B------:R-:W-:-:S06]  /*05a0*/  FSEL R21, R11, R27, P1 ;  /* 0x0000001b0b157208 */ /* 0x000fcc0000800000 */
[----:B------:R-:W-:Y:S01]  /*05b0*/  DADD R10, R30, -R20 ;  /* 0x000000001e0a7229 */ /* 0x000fe20000000814 */
[----:B------:R-:W-:Y:S02]  /*05c0*/  FSEL R18, R18, R22, P0 ;  /* 0x0000001612127208 */ /* 0x000fe40000000000 */
[----:B------:R-:W-:Y:S02]  /*05d0*/  FSEL R19, R19, R23, P0 ;  /* 0x0000001713137208 */ /* 0x000fe40000000000 */
[----:B------:R-:W0:Y:S04]  /*05e0*/  LDC.64 R22, c[0x0][0x388] ;  /* 0x0000e200ff167b82 */ /* 0x000e280000000a00 */
[C---:B------:R-:W-:Y:S02]  /*05f0*/  DADD R10, -R18.reuse, R10 ;  /* 0x00000000120a7229 */ /* 0x040fe4000000010a */
[----:B------:R-:W-:-:S06]  /*0600*/  DMUL R18, R18, UR12 ;  /* 0x0000000c12127c28 */ /* 0x000fcc0008000000 */
[----:B------:R-:W-:Y:S01]  /*0610*/  DSETP.GT.AND P2, PT, R10, UR10, PT ;  /* 0x0000000a0a007e2a */ /* 0x000fe2000bf44000 */
[----:B0-----:R-:W-:-:S13]  /*0620*/  IMAD.WIDE R22, R35, 0x8, R22 ;  /* 0x0000000823167825 */ /* 0x001fda00078e0216 */
[----:B------:R-:W-:Y:S01]  /*0630*/  @!P2 DSETP.GT.AND P0, PT, R28, R12, PT ;  /* 0x0000000c1c00a22a */ /* 0x000fe20003f04000 */
[----:B------:R-:W-:Y:S01]  /*0640*/  @P2 IMAD.MOV.U32 R32, RZ, RZ, 0x0 ;  /* 0x00000000ff202424 */ /* 0x000fe200078e00ff */
[----:B------:R-:W-:Y:S01]  /*0650*/  STG.E.64 desc[UR14][R22.64], R10 ;  /* 0x0000000a16007986 */ /* 0x000fe2000c101b0e */
[----:B------:R-:W-:-:S03]  /*0660*/  @P2 IMAD.MOV.U32 R33, RZ, RZ, 0x3ff00000 ;  /* 0x3ff00000ff212424 */ /* 0x000fc600078e00ff */
[----:B------:R-:W-:Y:S02]  /*0670*/  @!P2 DSETP.GT.AND P0, PT, R28, R10, P0 ;  /* 0x0000000a1c00a22a */ /* 0x000fe40000704000 */
[----:B------:R0:W-:Y:S04]  /*0680*/  @P2 STG.E.64 desc[UR14][R24.64], R32 ;  /* 0x0000002018002986 */ /* 0x0001e8000c101b0e */
[----:B------:R-:W-:Y:S02]  /*0690*/  @!P2 DSETP.LT.AND P0, PT, R16, R28, P0 ;  /* 0x0000001c1000a22a */ /* 0x000fe40000701000 */
[----:B------:R-:W-:-:S04]  /*06a0*/  DADD R16, R18, UR10 ;  /* 0x0000000a12107e29 */ /* 0x000fc80008000000 */
[----:B------:R-:W-:Y:S02]  /*06b0*/  @!P2 FSEL R26, R28, R12, P0 ;  /* 0x0000000c1c1aa208 */ /* 0x000fe40000000000 */
[----:B------:R-:W-:-:S03]  /*06c0*/  @!P2 FSEL R27, R29, R13, P0 ;  /* 0x0000000d1d1ba208 */ /* 0x000fc60000000000 */
[----:B------:R-:W-:Y:S01]  /*06d0*/  @!P2 IMAD.MOV.U32 R12, RZ, RZ, R26 ;  /* 0x000000ffff0ca224 */ /* 0x000fe200078e001a */
[----:B------:R-:W-:Y:S01]  /*06e0*/  FSEL R26, R18, R16, !P2 ;  /* 0x00000010121a7208 */ /* 0x000fe20005000000 */
[----:B------:R-:W-:Y:S01]  /*06f0*/  @!P2 IMAD.MOV.U32 R13, RZ, RZ, R27 ;  /* 0x000000ffff0da224 */ /* 0x000fe200078e001b */
[----:B------:R-:W-:Y:S02]  /*0700*/  FSEL R27, R19, R17, !P2 ;  /* 0x00000011131b7208 */ /* 0x000fe40005000000 */
[----:B------:R-:W2:Y:S01]  /*0710*/  LDG.E.64 R16, desc[UR14][R14.64+0x8] ;  /* 0x0000080e0e107981 */ /* 0x000ea2000c1e1b00 */
[----:B------:R-:W-:Y:S01]  /*0720*/  DMUL R30, R30, UR12 ;  /* 0x0000000c1e1e7c28 */ /* 0x000fe20008000000 */
[----:B------:R-:W-:Y:S01]  /*0730*/  IMAD.MOV.U32 R18, RZ, RZ, 0x1 ;  /* 0x00000001ff127424 */ /* 0x000fe200078e00ff */
[----:B------:R-:W-:-:S04]  /*0740*/  DMUL R20, R6, R20 ;  /* 0x0000001406147228 */ /* 0x000fc80000000000 */
[----:B------:R-:W-:Y:S01]  /*0750*/  @P2 PRMT R3, R18, 0x7610, R3 ;  /* 0x0000761012032816 */ /* 0x000fe20000000003 */
[----:B--2---:R-:W-:Y:S02]  /*0760*/  DSETP.NEU.AND P1, PT, R16, RZ, PT ;  /* 0x000000ff1000722a */ /* 0x004fe40003f2d000 */
[--C-:B------:R-:W-:Y:S02]  /*0770*/  DADD R18, R30, R16.reuse ;  /* 0x000000001e127229 */ /* 0x100fe40000000010 */
[----:B------:R-:W-:-:S08]  /*0780*/  DADD R16, R20, R16 ;  /* 0x0000000014107229 */ /* 0x000fd00000000010 */
[----:B------:R-:W-:Y:S02]  /*0790*/  FSEL R18, R18, R30, P1 ;  /* 0x0000001e12127208 */ /* 0x000fe40000800000 */
[----:B------:R-:W-:Y:S02]  /*07a0*/  FSEL R19, R19, R31, P1 ;  /* 0x0000001f13137208 */ /* 0x000fe40000800000 */
[----:B------:R-:W-:Y:S02]  /*07b0*/  FSEL R16, R16, R20, P1 ;  /* 0x0000001410107208 */ /* 0x000fe40000800000 */
[----:B------:R-:W-:-:S06]  /*07c0*/  FSEL R17, R17, R21, P1 ;  /* 0x0000001511117208 */ /* 0x000fcc0000800000 */
[----:B------:R-:W-:-:S08]  /*07d0*/  DADD R20, R18, -R16 ;  /* 0x0000000012147229 */ /* 0x000fd00000000810 */
[----:B------:R-:W-:-:S07]  /*07e0*/  DADD R20, -R26, R20 ;  /* 0x000000001a147229 */ /* 0x000fce0000000114 */
[----:B------:R-:W-:Y:S01]  /*07f0*/  STG.E.64 desc[UR14][R22.64+0x8], R20 ;  /* 0x0000081416007986 */ /* 0x000fe2000c101b0e */
[----:B------:R-:W-:-:S14]  /*0800*/  DSETP.GT.AND P3, PT, R20, UR10, PT ;  /* 0x0000000a14007e2a */ /* 0x000fdc000bf64000 */
[----:B------:R-:W-:Y:S02]  /*0810*/  @P3 IMAD.MOV.U32 R30, RZ, RZ, 0x0 ;  /* 0x00000000ff1e3424 */ /* 0x000fe400078e00ff */
[----:B------:R-:W-:-:S05]  /*0820*/  @P3 IMAD.MOV.U32 R31, RZ, RZ, 0x3ff00000 ;  /* 0x3ff00000ff1f3424 */ /* 0x000fca00078e00ff */
[----:B------:R1:W-:Y:S04]  /*0830*/  @P3 STG.E.64 desc[UR14][R24.64+0x8], R30 ;  /* 0x0000081e18003986 */ /* 0x0003e8000c101b0e */
[----:B0-----:R-:W2:Y:S01]  /*0840*/  LDG.E.64 R32, desc[UR14][R14.64+0x10] ;  /* 0x0000100e0e207981 */ /* 0x001ea2000c1e1b00 */
[----:B------:R-:W-:Y:S01]  /*0850*/  @!P3 DSETP.GT.AND P1, PT, R10, R12, PT ;  /* 0x0000000c0a00b22a */ /* 0x000fe20003f24000 */
[----:B------:R-:W-:Y:S01]  /*0860*/  PLOP3.LUT P4, PT, PT, PT, PT, 0x8, 0x80 ;  /* 0x000000000080781c */ /* 0x000fe20003f8e170 */
[----:B------:R-:W-:Y:S01]  /*0870*/  DMUL R18, R18, UR12 ;  /* 0x0000000c12127c28 */ /* 0x000fe20008000000 */
[----:B------:R-:W-:Y:S01]  /*0880*/  @!P2 PLOP3.LUT P4, PT, P0, PT, PT, 0x80, 0x8 ;  /* 0x000000000008a81c */ /* 0x000fe2000078f070 */
[----:B------:R-:W-:Y:S01]  /*0890*/  DMUL R16, R6, R16 ;  /* 0x0000001006107228 */ /* 0x000fe20000000000 */
[----:B------:R-:W-:Y:S01]  /*08a0*/  @P2 VIADD R4, R5, 0xfffffffd ;  /* 0xfffffffd05042836 */ /* 0x000fe20000000000 */
[----:B------:R-:W-:-:S06]  /*08b0*/  @!P3 DSETP.GT.AND P1, PT, R10, R20, P1 ;  /* 0x000000140a00b22a */ /* 0x000fcc0000f24000 */
[----:B------:R-:W-:Y:S02]  /*08c0*/  @!P3 DSETP.LT.AND P1, PT, R28, R10, P1 ;  /* 0x0000000a1c00b22a */ /* 0x000fe40000f21000 */
[----:B------:R-:W-:Y:S02]  /*08d0*/  DMUL R28, R26, UR12 ;  /* 0x0000000c1a1c7c28 */ /* 0x000fe40008000000 */
[----:B------:R-:W-:Y:S02]  /*08e0*/  @P4 VIADD R2, R5, 0xfffffffd ;  /* 0xfffffffd05024836 */ /* 0x000fe40000000000 */
[----:B------:R-:W-:Y:S02]  /*08f0*/  @!P3 FSEL R26, R10, R12, P1 ;  /* 0x0000000c0a1ab208 */ /* 0x000fe40000800000 */
[----:B------:R-:W-:Y:S02]  /*0900*/  @!P3 FSEL R27, R11, R13, P1 ;  /* 0x0000000d0b1bb208 */ /* 0x000fe40000800000 */
[----:B------:R-:W-:Y:S01]  /*0910*/  @!P3 SEL R2, R35, R2, P1 ;  /* 0x000000022302b207 */ /* 0x000fe20000800000 */
[----:B------:R-:W-:-:S02]  /*0920*/  @!P3 IMAD.MOV.U32 R12, RZ, RZ, R26 ;  /* 0x000000ffff0cb224 */ /* 0x000fc400078e001a */
[----:B------:R-:W-:Y:S01]  /*0930*/  @!P3 IMAD.MOV.U32 R13, RZ, RZ, R27 ;  /* 0x000000ffff0db224 */ /* 0x000fe200078e001b */
[----:B------:R-:W-:Y:S01]  /*0940*/  DADD R26, R28, UR10 ;  /* 0x0000000a1c1a7e29 */ /* 0x000fe20008000000 */
[----:B------:R-:W-:Y:S02]  /*0950*/  @!P3 IMAD.MOV.U32 R35, RZ, RZ, R4 ;  /* 0x000000ffff23b224 */ /* 0x000fe400078e0004 */
[----:B------:R-:W-:-:S05]  /*0960*/  IMAD.MOV.U32 R4, RZ, RZ, 0x1 ;  /* 0x00000001ff047424 */ /* 0x000fca00078e00ff */
[----:B------:R-:W-:Y:S02]  /*0970*/  @P3 PRMT R3, R4, 0x7610, R3 ;  /* 0x0000761004033816 */ /* 0x000fe40000000003 */
[----:B------:R-:W-:Y:S02]  /*0980*/  FSEL R26, R28, R26, !P3 ;  /* 0x0000001a1c1a7208 */ /* 0x000fe40005800000 */
[----:B------:R-:W-:Y:S01]  /*0990*/  FSEL R27, R29, R27, !P3 ;  /* 0x0000001b1d1b7208 */ /* 0x000fe20005800000 */
        /* <DEDUP_REMOVED lines=11> */
[----:B-1----:R-:W-:Y:S02]  /*0a50*/  @P2 IMAD.MOV.U32 R30, RZ, RZ, 0x0 ;  /* 0x00000000ff1e2424 */ /* 0x002fe400078e00ff */
[----:B------:R-:W-:-:S05]  /*0a60*/  @P2 IMAD.MOV.U32 R31, RZ, RZ, 0x3ff00000 ;  /* 0x3ff00000ff1f2424 */ /* 0x000fca00078e00ff */
[----:B------:R0:W-:Y:S04]  /*0a70*/  @P2 STG.E.64 desc[UR14][R24.64+0x10], R30 ;  /* 0x0000101e18002986 */ /* 0x0001e8000c101b0e */
[----:B------:R-:W2:Y:S01]  /*0a80*/  LDG.E.64 R14, desc[UR14][R14.64+0x18] ;  /* 0x0000180e0e0e7981 */ /* 0x000ea2000c1e1b00 */
[----:B------:R-:W-:Y:S01]  /*0a90*/  DMUL R32, R18, UR12 ;  /* 0x0000000c12207c28 */ /* 0x000fe20008000000 */
[----:B------:R-:W-:Y:S02]  /*0aa0*/  VIADD R36, R36, 0x4 ;  /* 0x0000000424247836 */ /* 0x000fe40000000000 */
[----:B------:R-:W-:-:S05]  /*0ab0*/  @P2 VIADD R35, R5, 0xffffffff ;  /* 0xffffffff05232836 */ /* 0x000fca0000000000 */
[----:B--2---:R-:W-:Y:S02]  /*0ac0*/  DADD R18, R32, R14 ;  /* 0x0000000020127229 */ /* 0x004fe4000000000e */
[----:B------:R-:W-:-:S08]  /*0ad0*/  DSETP.NEU.AND P0, PT, R14, RZ, PT ;  /* 0x000000ff0e00722a */ /* 0x000fd00003f0d000 */
[----:B------:R-:W-:Y:S02]  /*0ae0*/  FSEL R18, R18, R32, P0 ;  /* 0x0000002012127208 */ /* 0x000fe40000000000 */
[----:B------:R-:W-:Y:S01]  /*0af0*/  FSEL R19, R19, R33, P0 ;  /* 0x0000002113137208 */ /* 0x000fe20000000000 */
[----:B------:R-:W-:Y:S02]  /*0b00*/  DMUL R32, R6, R28 ;  /* 0x0000001c06207228 */ /* 0x000fe40000000000 */
[----:B------:R-:W-:-:S06]  /*0b10*/  DMUL R28, R26, UR12 ;  /* 0x0000000c1a1c7c28 */ /* 0x000fcc0008000000 */
[----:B------:R-:W-:Y:S02]  /*0b20*/  DADD R26, R32, R14 ;  /* 0x00000000201a7229 */ /* 0x000fe4000000000e */
[----:B------:R-:W-:-:S08]  /*0b30*/  DADD R14, R28, UR10 ;  /* 0x0000000a1c0e7e29 */ /* 0x000fd00008000000 */
[----:B------:R-:W-:Y:S02]  /*0b40*/  FSEL R26, R26, R32, P0 ;  /* 0x000000201a1a7208 */ /* 0x000fe40000000000 */
[----:B------:R-:W-:Y:S01]  /*0b50*/  FSEL R27, R27, R33, P0 ;  /* 0x000000211b1b7208 */ /* 0x000fe20000000000 */
[----:B------:R-:W-:Y:S01]  /*0b60*/  @!P2 DSETP.GT.AND P0, PT, R20, R12, PT ;  /* 0x0000000c1400a22a */ /* 0x000fe20003f04000 */
[----:B0-----:R-:W-:Y:S02]  /*0b70*/  FSEL R30, R28, R14, !P2 ;  /* 0x0000000e1c1e7208 */ /* 0x001fe40005000000 */
[----:B------:R-:W-:Y:S02]  /*0b80*/  FSEL R31, R29, R15, !P2 ;  /* 0x0000000f1d1f7208 */ /* 0x000fe40005000000 */
[----:B------:R-:W-:Y:S02]  /*0b90*/  DADD R28, R18, -R26 ;  /* 0x00000000121c7229 */ /* 0x000fe4000000081a */
[----:B------:R-:W-:-:S06]  /*0ba0*/  @!P2 DSETP.GT.AND P0, PT, R20, R16, P0 ;  /* 0x000000101400a22a */ /* 0x000fcc0000704000 */
[----:B------:R-:W-:Y:S02]  /*0bb0*/  DADD R28, -R30, R28 ;  /* 0x000000001e1c7229 */ /* 0x000fe4000000011c */
[----:B------:R-:W-:Y:S01]  /*0bc0*/  @!P2 DSETP.LT.AND P1, PT, R10, R20, P0 ;  /* 0x000000140a00a22a */ /* 0x000fe20000721000 */
[----:B------:R-:W-:-:S04]  /*0bd0*/  PLOP3.LUT P0, PT, PT, PT, PT, 0x8, 0x80 ;  /* 0x000000000080781c */ /* 0x000fc80003f0e170 */
[----:B------:R0:W-:Y:S01]  /*0be0*/  STG.E.64 desc[UR14][R22.64+0x18], R28 ;  /* 0x0000181c16007986 */ /* 0x0001e2000c101b0e */
[----:B------:R-:W-:Y:S01]  /*0bf0*/  DSETP.GT.AND P3, PT, R28, UR10, PT ;  /* 0x0000000a1c007e2a */ /* 0x000fe2000bf64000 */
[----:B------:R-:W-:Y:S02]  /*0c00*/  @!P2 FSEL R4, R20, R12, P1 ;  /* 0x0000000c1404a208 */ /* 0x000fe40000800000 */
[----:B------:R-:W-:Y:S02]  /*0c10*/  @!P2 FSEL R11, R21, R13, P1 ;  /* 0x0000000d150ba208 */ /* 0x000fe40000800000 */
[----:B------:R-:W-:Y:S01]  /*0c20*/  @!P2 PLOP3.LUT P0, PT, P1, PT, PT, 0x80, 0x8 ;  /* 0x000000000008a81c */ /* 0x000fe20000f0f070 */
[----:B------:R-:W-:Y:S02]  /*0c30*/  @!P2 IMAD.MOV.U32 R12, RZ, RZ, R4 ;  /* 0x000000ffff0ca224 */ /* 0x000fe400078e0004 */
[----:B------:R-:W-:Y:S02]  /*0c40*/  @!P2 IMAD.MOV.U32 R13, RZ, RZ, R11 ;  /* 0x000000ffff0da224 */ /* 0x000fe400078e000b */
[----:B------:R-:W-:-:S04]  /*0c50*/  IMAD.MOV.U32 R4, RZ, RZ, 0x1 ;  /* 0x00000001ff047424 */ /* 0x000fc800078e00ff */
[C---:B------:R-:W-:Y:S01]  /*0c60*/  @!P3 DSETP.GT.AND P4, PT, R16.reuse, R12, PT ;  /* 0x0000000c1000b22a */ /* 0x040fe20003f84000 */
[----:B------:R-:W-:Y:S01]  /*0c70*/  @P3 IMAD.MOV.U32 R10, RZ, RZ, 0x0 ;  /* 0x00000000ff0a3424 */ /* 0x000fe200078e00ff */
[----:B------:R-:W-:Y:S01]  /*0c80*/  @P2 PRMT R3, R4, 0x7610, R3 ;  /* 0x0000761004032816 */ /* 0x000fe20000000003 */
[----:B------:R-:W-:Y:S02]  /*0c90*/  @P3 IMAD.MOV.U32 R11, RZ, RZ, 0x3ff00000 ;  /* 0x3ff00000ff0b3424 */ /* 0x000fe400078e00ff */
[----:B------:R-:W-:Y:S01]  /*0ca0*/  @P0 VIADD R2, R5, 0xffffffff ;  /* 0xffffffff05020836 */ /* 0x000fe20000000000 */
[----:B------:R-:W-:Y:S01]  /*0cb0*/  @!P3 DSETP.GT.AND P1, PT, R16, R28, P4 ;  /* 0x0000001c1000b22a */ /* 0x000fe20002724000 */
[----:B------:R-:W-:Y:S01]  /*0cc0*/  ISETP.NE.AND P4, PT, R36, RZ, PT ;  /* 0x000000ff2400720c */ /* 0x000fe20003f85270 */
[----:B------:R0:W-:Y:S01]  /*0cd0*/  @P3 STG.E.64 desc[UR14][R24.64+0x18], R10 ;  /* 0x0000180a18003986 */ /* 0x0001e2000c101b0e */
[----:B------:R-:W-:Y:S01]  /*0ce0*/  @P3 PRMT R3, R4, 0x7610, R3 ;  /* 0x0000761004033816 */ /* 0x000fe20000000003 */
[----:B------:R-:W-:Y:S01]  /*0cf0*/  @P3 IMAD.MOV.U32 R4, RZ, RZ, R5 ;  /* 0x000000ffff043224 */ /* 0x000fe200078e0005 */
[----:B------:R-:W-:Y:S01]  /*0d00*/  PLOP3.LUT P0, PT, P3, PT, PT, 0x8, 0x80 ;  /* 0x000000000080781c */ /* 0x000fe20001f0e170 */
[----:B------:R-:W-:Y:S01]  /*0d10*/  @!P3 DSETP.LT.AND P1, PT, R20, R16, P1 ;  /* 0x000000101400b22a */ /* 0x000fe20000f21000 */
[----:B------:R-:W-:-:S05]  /*0d20*/  @!P3 IMAD.MOV.U32 R4, RZ, RZ, R35 ;  /* 0x000000ffff04b224 */ /* 0x000fca00078e0023 */
[C---:B------:R-:W-:Y:S01]  /*0d30*/  @!P3 SEL R2, R5.reuse, R2, P1 ;  /* 0x000000020502b207 */ /* 0x040fe20000800000 */
[----:B------:R-:W-:Y:S01]  /*0d40*/  VIADD R5, R5, 0x4 ;  /* 0x0000000405057836 */ /* 0x000fe20000000000 */
[----:B------:R-:W-:Y:S02]  /*0d50*/  @!P3 FSEL R10, R16, R12, P1 ;  /* 0x0000000c100ab208 */ /* 0x000fe40000800000 */
[----:B------:R-:W-:-:S03]  /*0d60*/  @!P3 FSEL R11, R17, R13, P1 ;  /* 0x0000000d110bb208 */ /* 0x000fc60000800000 */
[----:B------:R-:W-:Y:S02]  /*0d70*/  @!P3 IMAD.MOV.U32 R12, RZ, RZ, R10 ;  /* 0x000000ffff0cb224 */ /* 0x000fe400078e000a */
[----:B------:R-:W-:Y:S01]  /*0d80*/  @!P3 IMAD.MOV.U32 R13, RZ, RZ, R11 ;  /* 0x000000ffff0db224 */ /* 0x000fe200078e000b */
[----:B0-----:R-:W-:Y:S06]  /*0d90*/  @P4 BRA `(.L_x_4) ;  /* 0xfffffff400c04947 */ /* 0x001fec000383ffff */
[----:B------:R-:W-:Y:S05]  /*0da0*/  BSYNC.RECONVERGENT B1 ;  /* 0x0000000000017941 */ /* 0x000fea0003800200 */
.L_x_3:
[----:B------:R-:W-:Y:S02]  /*0db0*/  VIADD R14, R5, 0xfffffffe ;  /* 0xfffffffe050e7836 */ /* 0x000fe40000000000 */
[----:B------:R-:W-:-:S07]  /*0dc0*/  IMAD.MOV.U32 R5, RZ, RZ, R2 ;  /* 0x000000ffff057224 */ /* 0x000fce00078e0002 */
.L_x_2:
[----:B------:R-:W-:Y:S05]  /*0dd0*/  BSYNC.RECONVERGENT B0 ;  /* 0x0000000000007941 */ /* 0x000fea0003800200 */
.L_x_1:
[----:B------:R-:W-:Y:S01]  /*0de0*/  LOP3.LUT R15, R34, 0x3, RZ, 0xc0, !PT ;  /* 0x00000003220f7812 */ /* 0x000fe200078ec0ff */
[----:B------:R-:W-:Y:S03]  /*0df0*/  BSSY.RECONVERGENT B0, `(.L_x_5) ;  /* 0x000003a000007945 */ /* 0x000fe60003800200 */
[----:B------:R-:W-:-:S13]  /*0e00*/  ISETP.NE.AND P1, PT, R15, RZ, PT ;  /* 0x000000ff0f00720c */ /* 0x000fda0003f25270 */
[----:B------:R-:W-:Y:S05]  /*0e10*/  @!P1 BRA `(.L_x_6) ;  /* 0x0000000000dc9947 */ /* 0x000fea0003800000 */
[----:B------:R-:W-:Y:S02]  /*0e20*/  IMAD.MOV R15, RZ, RZ, -R15 ;  /* 0x000000ffff0f7224 */ /* 0x000fe400078e0a0f */
[----:B------:R-:W-:Y:S02]  /*0e30*/  IMAD.MOV.U32 R10, RZ, RZ, R16 ;  /* 0x000000ffff0a7224 */ /* 0x000fe400078e0010 */
[----:B------:R-:W-:Y:S02]  /*0e40*/  IMAD.MOV.U32 R11, RZ, RZ, R17 ;  /* 0x000000ffff0b7224 */ /* 0x000fe400078e0011 */
[----:B------:R-:W-:-:S07]  /*0e50*/  IMAD.MOV.U32 R5, RZ, RZ, R2 ;  /* 0x000000ffff057224 */ /* 0x000fce00078e0002 */
.L_x_7:
[----:B0-----:R-:W0:Y:S02]  /*0e60*/  LDC.64 R22, c[0x0][0x3a8] ;  /* 0x0000ea00ff167b82 */ /* 0x001e240000000a00 */
[----:B0-----:R-:W-:-:S05]  /*0e70*/  IMAD.WIDE R22, R14, 0x8, R22 ;  /* 0x000000080e167825 */ /* 0x001fca00078e0216 */
[----:B------:R-:W2:Y:S01]  /*0e80*/  LDG.E.64 R16, desc[UR14][R22.64] ;  /* 0x0000000e16107981 */ /* 0x000ea2000c1e1b00 */
[----:B------:R-:W-:Y:S01]  /*0e90*/  DMUL R18, R18, UR12 ;  /* 0x0000000c12127c28 */ /* 0x000fe20008000000 */
[----:B------:R-:W-:Y:S01]  /*0ea0*/  VIADD R15, R15, 0x1 ;  /* 0x000000010f0f7836 */ /* 0x000fe20000000000 */
[----:B------:R-:W-:Y:S01]  /*0eb0*/  DMUL R26, R6, R26 ;  /* 0x0000001a061a7228 */ /* 0x000fe20000000000 */
[----:B------:R-:W-:Y:S01]  /*0ec0*/  PLOP3.LUT P4, PT, PT, PT, PT, 0x8, 0x80 ;  /* 0x000000000080781c */ /* 0x000fe20003f8e170 */
[----:B------:R-:W-:Y:S01]  /*0ed0*/  DMUL R30, R30, UR12 ;  /* 0x0000000c1e1e7c28 */ /* 0x000fe20008000000 */
[----:B------:R-:W-:Y:S01]  /*0ee0*/  IMAD.MOV.U32 R2, RZ, RZ, 0x1 ;  /* 0x00000001ff027424 */ /* 0x000fe200078e00ff */
[----:B------:R-:W-:Y:S02]  /*0ef0*/  ISETP.NE.AND P3, PT, R15, RZ, PT ;  /* 0x000000ff0f00720c */ /* 0x000fe40003f65270 */
[--C-:B--2---:R-:W-:Y:S02]  /*0f00*/  DADD R24, R18, R16.reuse ;  /* 0x0000000012187229 */ /* 0x104fe40000000010 */
[----:B------:R-:W-:-:S02]  /*0f10*/  DADD R20, R26, R16 ;  /* 0x000000001a147229 */ /* 0x000fc40000000010 */
[----:B------:R-:W-:Y:S02]  /*0f20*/  DSETP.NEU.AND P1, PT, R16, RZ, PT ;  /* 0x000000ff1000722a */ /* 0x000fe40003f2d000 */
[----:B------:R-:W-:-:S04]  /*0f30*/  DADD R16, R30, UR10 ;  /* 0x0000000a1e107e29 */ /* 0x000fc80008000000 */
[----:B------:R-:W-:Y:S02]  /*0f40*/  FSEL R18, R24, R18, P1 ;  /* 0x0000001218127208 */ /* 0x000fe40000800000 */
[----:B------:R-:W-:Y:S02]  /*0f50*/  FSEL R19, R25, R19, P1 ;  /* 0x0000001319137208 */ /* 0x000fe40000800000 */
[----:B------:R-:W-:Y:S02]  /*0f60*/  FSEL R26, R20, R26, P1 ;  /* 0x0000001a141a7208 */ /* 0x000fe40000800000 */
[----:B------:R-:W-:Y:S02]  /*0f70*/  FSEL R27, R21, R27, P1 ;  /* 0x0000001b151b7208 */ /* 0x000fe40000800000 */
[----:B------:R-:W-:Y:S01]  /*0f80*/  FSEL R30, R30, R16, P0 ;  /* 0x000000101e1e7208 */ /* 0x000fe20000000000 */
[----:B------:R-:W0:Y:S01]  /*0f90*/  LDC.64 R20, c[0x0][0x388] ;  /* 0x0000e200ff147b82 */ /* 0x000e220000000a00 */
[----:B------:R-:W-:Y:S01]  /*0fa0*/  FSEL R31, R31, R17, P0 ;  /* 0x000000111f1f7208 */ /* 0x000fe20000000000 */
[----:B------:R-:W-:Y:S01]  /*0fb0*/  IMAD.MOV.U32 R16, RZ, RZ, R28 ;  /* 0x000000ffff107224 */ /* 0x000fe200078e001c */
[----:B------:R-:W-:Y:S01]  /*0fc0*/  DADD R22, R18, -R26 ;  /* 0x0000000012167229 */ /* 0x000fe2000000081a */
[----:B------:R-:W-:-:S07]  /*0fd0*/  IMAD.MOV.U32 R17, RZ, RZ, R29 ;  /* 0x000000ffff117224 */ /* 0x000fce00078e001d */
[----:B------:R-:W-:-:S08]  /*0fe0*/  DADD R22, R22, -R30 ;  /* 0x0000000016167229 */ /* 0x000fd0000000081e */
[----:B------:R-:W-:Y:S02]  /*0ff0*/  DSETP.GT.AND P2, PT, R22, UR10, PT ;  /* 0x0000000a16007e2a */ /* 0x000fe4000bf44000 */
[----:B------:R-:W-:Y:S02]  /*1000*/  IMAD.MOV.U32 R28, RZ, RZ, R22 ;  /* 0x000000ffff1c7224 */ /* 0x000fe400078e0016 */
[----:B------:R-:W-:Y:S02]  /*1010*/  IMAD.MOV.U32 R29, RZ, RZ, R23 ;  /* 0x000000ffff1d7224 */ /* 0x000fe400078e0017 */
[----:B0-----:R-:W-:-:S05]  /*1020*/  IMAD.WIDE R20, R14, 0x8, R20 ;  /* 0x000000080e147825 */ /* 0x001fca00078e0214 */
[----:B------:R0:W-:Y:S03]  /*1030*/  STG.E.64 desc[UR14][R20.64], R22 ;  /* 0x0000001614007986 */ /* 0x0001e6000c101b0e */
[----:B------:R-:W1:Y:S01]  /*1040*/  @P2 LDC.64 R24, c[0x0][0x380] ;  /* 0x0000e000ff182b82 */ /* 0x000e620000000a00 */
[C---:B------:R-:W-:Y:S01]  /*1050*/  @!P2 DSETP.GT.AND P0, PT, R16.reuse, R12, PT ;  /* 0x0000000c1000a22a */ /* 0x040fe20003f04000 */
[----:B------:R-:W-:Y:S01]  /*1060*/  @P2 IMAD.MOV.U32 R32, RZ, RZ, 0x0 ;  /* 0x00000000ff202424 */ /* 0x000fe200078e00ff */
[----:B------:R-:W-:Y:S01]  /*1070*/  @P2 PRMT R3, R2, 0x7610, R3 ;  /* 0x0000761002032816 */ /* 0x000fe20000000003 */
[----:B------:R-:W-:Y:S02]  /*1080*/  @P2 IMAD.MOV.U32 R33, RZ, RZ, 0x3ff00000 ;  /* 0x3ff00000ff212424 */ /* 0x000fe400078e00ff */
[----:B------:R-:W-:Y:S01]  /*1090*/  @P2 VIADD R4, R14, 0xffffffff ;  /* 0xffffffff0e042836 */ /* 0x000fe20000000000 */
[----:B------:R-:W-:-:S06]  /*10a0*/  @!P2 DSETP.GT.AND P0, PT, R16, R28, P0 ;  /* 0x0000001c1000a22a */ /* 0x000fcc0000704000 */
[----:B------:R-:W-:Y:S01]  /*10b0*/  @!P2 DSETP.LT.AND P1, PT, R10, R16, P0 ;  /* 0x000000100a00a22a */ /* 0x000fe20000721000 */
[----:B------:R-:W-:Y:S01]  /*10c0*/  PLOP3.LUT P0, PT, P2, PT, PT, 0x8, 0x80 ;  /* 0x000000000080781c */ /* 0x000fe2000170e170 */
[----:B------:R-:W-:Y:S02]  /*10d0*/  IMAD.MOV.U32 R10, RZ, RZ, R16 ;  /* 0x000000ffff0a7224 */ /* 0x000fe400078e0010 */
[----:B------:R-:W-:Y:S02]  /*10e0*/  IMAD.MOV.U32 R11, RZ, RZ, R17 ;  /* 0x000000ffff0b7224 */ /* 0x000fe400078e0011 */
[----:B------:R-:W-:Y:S02]  /*10f0*/  @!P2 PLOP3.LUT P4, PT, P1, PT, PT, 0x80, 0x8 ;  /* 0x000000000008a81c */ /* 0x000fe40000f8f070 */
[----:B------:R-:W-:Y:S02]  /*1100*/  @!P2 FSEL R2, R16, R12, P1 ;  /* 0x0000000c1002a208 */ /* 0x000fe40000800000 */
[----:B0-----:R-:W-:Y:S01]  /*1110*/  @!P2 FSEL R21, R17, R13, P1 ;  /* 0x0000000d1115a208 */ /* 0x001fe20000800000 */
[----:B-1----:R-:W-:-:S04]  /*1120*/  @P2 IMAD.WIDE R24, R14, 0x8, R24 ;  /* 0x000000080e182825 */ /* 0x002fc800078e0218 */
[----:B------:R-:W-:Y:S01]  /*1130*/  @!P2 IMAD.MOV.U32 R12, RZ, RZ, R2 ;  /* 0x000000ffff0ca224 */ /* 0x000fe200078e0002 */
[----:B------:R0:W-:Y:S01]  /*1140*/  @P2 STG.E.64 desc[UR14][R24.64], R32 ;  /* 0x0000002018002986 */ /* 0x0001e2000c101b0e */
[----:B------:R-:W-:Y:S02]  /*1150*/  @!P2 IMAD.MOV.U32 R13, RZ, RZ, R21 ;  /* 0x000000ffff0da224 */ /* 0x000fe400078e0015 */
[C---:B------:R-:W-:Y:S02]  /*1160*/  @P4 VIADD R5, R14.reuse, 0xffffffff ;  /* 0xffffffff0e054836 */ /* 0x040fe40000000000 */
[----:B------:R-:W-:Y:S01]  /*1170*/  VIADD R14, R14, 0x1 ;  /* 0x000000010e0e7836 */ /* 0x000fe20000000000 */
[----:B------:R-:W-:Y:S06]  /*1180*/  @P3 BRA `(.L_x_7) ;  /* 0xfffffffc00343947 */ /* 0x000fec000383ffff */
.L_x_6:
[----:B------:R-:W-:Y:S05]  /*1190*/  BSYNC.RECONVERGENT B0 ;  /* 0x0000000000007941 */ /* 0x000fea0003800200 */
.L_x_5:
[----:B------:R-:W1:Y:S01]  /*11a0*/  S2R R7, SR_TID.X ;  /* 0x0000000000077919 */ /* 0x000e620000002100 */
[----:B------:R-:W2:Y:S01]  /*11b0*/  S2UR UR5, SR_CgaCtaId ;  /* 0x00000000000579c3 */ /* 0x000ea20000008800 */
[----:B------:R-:W-:Y:S01]  /*11c0*/  UMOV UR4, 0x400 ;  /* 0x0000040000047882 */ /* 0x000fe20000000000 */
[----:B------:R-:W-:Y:S01]  /*11d0*/  UMOV UR6, 0x400 ;  /* 0x0000040000067882 */ /* 0x000fe20000000000 */
[----:B------:R-:W3:Y:S01]  /*11e0*/  S2R R2, SR_TID.X ;  /* 0x0000000000027919 */ /* 0x000ee20000002100 */
[----:B------:R-:W-:Y:S02]  /*11f0*/  UIADD3 UR4, UPT, UPT, UR4, 0x1028, URZ ;  /* 0x0000102804047890 */ /* 0x000fe4000fffe0ff */
[----:B------:R-:W-:Y:S02]  /*1200*/  UIADD3 UR8, UPT, UPT, UR6, 0x28, URZ ;  /* 0x0000002806087890 */ /* 0x000fe4000fffe0ff */
[----:B------:R-:W4:Y:S01]  /*1210*/  S2UR UR7, SR_CgaCtaId ;  /* 0x00000000000779c3 */ /* 0x000f220000008800 */
[----:B------:R-:W-:-:S02]  /*1220*/  UIADD3 UR6, UPT, UPT, UR6, 0x828, URZ ;  /* 0x0000082806067890 */ /* 0x000fc4000fffe0ff */
[----:B--2---:R-:W-:-:S06]  /*1230*/  ULEA UR4, UR5, UR4, 0x18 ;  /* 0x0000000405047291 */ /* 0x004fcc000f8ec0ff */
[----:B-1----:R-:W-:Y:S01]  /*1240*/  LEA R7, R7, UR4, 0x3 ;  /* 0x0000000407077c11 */ /* 0x002fe2000f8e18ff */
[----:B----4-:R-:W-:Y:S02]  /*1250*/  ULEA UR8, UR7, UR8, 0x18 ;  /* 0x0000000807087291 */ /* 0x010fe4000f8ec0ff */
[----:B------:R-:W-:Y:S02]  /*1260*/  ULEA UR6, UR7, UR6, 0x18 ;  /* 0x0000000607067291 */ /* 0x000fe4000f8ec0ff */
[----:B------:R2:W-:Y:S02]  /*1270*/  STS.64 [R7], R28 ;  /* 0x0000001c07007388 */ /* 0x0005e40000000a00 */
[C---:B---3--:R-:W-:Y:S02]  /*1280*/  LEA R11, R2.reuse, UR8, 0x3 ;  /* 0x00000008020b7c11 */ /* 0x048fe4000f8e18ff */
[----:B------:R-:W-:Y:S01]  /*1290*/  LEA R15, R2, UR6, 0x3 ;  /* 0x00000006020f7c11 */ /* 0x000fe2000f8e18ff */
[----:B------:R-:W-:-:S02]  /*12a0*/  IMAD.MOV.U32 R2, RZ, RZ, R4 ;  /* 0x000000ffff027224 */ /* 0x000fc400078e0004 */
[----:B------:R2:W-:Y:S04]  /*12b0*/  STS.64 [R11], R16 ;  /* 0x000000100b007388 */ /* 0x0005e80000000a00 */
[----:B------:R2:W-:Y:S02]  /*12c0*/  STS.64 [R15], R28 ;  /* 0x0000001c0f007388 */ /* 0x0005e40000000a00 */
.L_x_0:
[----:B--2---:R-:W2:Y:S02]  /*12d0*/  LDC.64 R6, c[0x0][0x3a0] ;  /* 0x0000e800ff067b82 */ /* 0x004ea40000000a00 */
[----:B--2---:R-:W-:-:S06]  /*12e0*/  IMAD.WIDE R6, R0, 0x4, R6 ;  /* 0x0000000400067825 */ /* 0x004fcc00078e0206 */
[----:B------:R-:W2:Y:S01]  /*12f0*/  LDG.E R6, desc[UR14][R6.64] ;  /* 0x0000000e06067981 */ /* 0x000ea2000c1e1900 */
[----:B------:R-:W-:-:S04]  /*1300*/  IMAD R4, R0, UR9, RZ ;  /* 0x0000000900047c24 */ /* 0x000fc8000f8e02ff */
[----:B-1----:R-:W-:Y:S01]  /*1310*/  VIADD R10, R4, UR9 ;  /* 0x00000009040a7c36 */ /* 0x002fe20008000000 */
[----:B--2---:R-:W-:-:S13]  /*1320*/  ISETP.NE.AND P0, PT, R6, 0x1, PT ;  /* 0x000000010600780c */ /* 0x004fda0003f05270 */
[----:B------:R-:W-:Y:S05]  /*1330*/  @P0 BRA `(.L_x_8) ;  /* 0x00000000003c0947 */ /* 0x000fea0003800000 */
[----:B------:R-:W-:Y:S01]  /*1340*/  DADD R8, -R8, UR10 ;  /* 0x0000000a08087e29 */ /* 0x000fe20008000100 */
[----:B------:R-:W-:-:S07]  /*1350*/  LOP3.LUT P0, RZ, R3, 0xff, RZ, 0xc0, !PT ;  /* 0x000000ff03ff7812 */ /* 0x000fce000780c0ff */
[----:B------:R-:W-:-:S14]  /*1360*/  DSETP.LT.AND P1, PT, R12, R8, PT ;  /* 0x000000080c00722a */ /* 0x000fdc0003f21000 */
[----:B------:R-:W-:Y:S05]  /*1370*/  @P0 EXIT P1 ;  /* 0x000000000000094d */ /* 0x000fea0000800000 */
[----:B------:R-:W1:Y:S01]  /*1380*/  LDC.64 R6, c[0x0][0x390] ;  /* 0x0000e400ff067b82 */ /* 0x000e620000000a00 */
[----:B------:R-:W-:-:S05]  /*1390*/  IADD3 R8, PT, PT, R5, UR9, -R10 ;  /* 0x0000000905087c10 */ /* 0x000fca000fffe80a */
[----:B------:R-:W-:Y:S02]  /*13a0*/  VIADD R9, R8, 0x1 ;  /* 0x0000000108097836 */ /* 0x000fe40000000000 */
[----:B------:R-:W2:Y:S01]  /*13b0*/  LDC.64 R2, c[0x0][0x398] ;  /* 0x0000e600ff027b82 */ /* 0x000ea20000000a00 */
[----:B-1----:R-:W-:-:S04]  /*13c0*/  IMAD.WIDE R4, R0, 0x4, R6 ;  /* 0x0000000400047825 */ /* 0x002fc800078e0206 */
[----:B------:R-:W-:Y:S02]  /*13d0*/  IMAD.MOV.U32 R6, RZ, RZ, 0x0 ;  /* 0x00000000ff067424 */ /* 0x000fe400078e00ff */
[----:B------:R-:W-:Y:S02]  /*13e0*/  IMAD.MOV.U32 R7, RZ, RZ, 0x3ff00000 ;  /* 0x3ff00000ff077424 */ /* 0x000fe400078e00ff */
[----:B--2---:R-:W-:-:S05]  /*13f0*/  IMAD.WIDE R2, R0, 0x8, R2 ;  /* 0x0000000800027825 */ /* 0x004fca00078e0202 */
[----:B------:R-:W-:Y:S04]  /*1400*/  STG.E.64 desc[UR14][R2.64], R6 ;  /* 0x0000000602007986 */ /* 0x000fe8000c101b0e */
[----:B------:R-:W-:Y:S01]  /*1410*/  STG.E desc[UR14][R4.64], R9 ;  /* 0x0000000904007986 */ /* 0x000fe2000c10190e */
[----:B------:R-:W-:Y:S05]  /*1420*/  EXIT ;  /* 0x000000000000794d */ /* 0x000fea0003800000 */
.L_x_8:
[----:B------:R-:W-:-:S13]  /*1430*/  LOP3.LUT P0, RZ, R3, 0xff, RZ, 0xc0, !PT ;  /* 0x000000ff03ff7812 */ /* 0x000fda000780c0ff */
[----:B------:R-:W-:Y:S05]  /*1440*/  @!P0 BRA `(.L_x_9) ;  /* 0x00000000002c8947 */ /* 0x000fea0003800000 */
[----:B------:R-:W1:Y:S01]  /*1450*/  LDC.64 R4, c[0x0][0x398] ;  /* 0x0000e600ff047b82 */ /* 0x000e620000000a00 */
[----:B------:R-:W-:Y:S01]  /*1460*/  IADD3 R8, PT, PT, R2, UR9, -R10 ;  /* 0x0000000902087c10 */ /* 0x000fe2000fffe80a */
[----:B------:R-:W-:Y:S02]  /*1470*/  IMAD.MOV.U32 R2, RZ, RZ, 0x0 ;  /* 0x00000000ff027424 */ /* 0x000fe400078e00ff */
[----:B------:R-:W-:Y:S02]  /*1480*/  IMAD.MOV.U32 R3, RZ, RZ, -0x40100000 ;  /* 0xbff00000ff037424 */ /* 0x000fe400078e00ff */
[----:B------:R-:W-:Y:S02]  /*1490*/  VIADD R9, R8, 0x1 ;  /* 0x0000000108097836 */ /* 0x000fe40000000000 */
[----:B------:R-:W2:Y:S01]  /*14a0*/  LDC.64 R6, c[0x0][0x390] ;  /* 0x0000e400ff067b82 */ /* 0x000ea20000000a00 */
[----:B-1----:R-:W-:-:S05]  /*14b0*/  IMAD.WIDE R4, R0, 0x8, R4 ;  /* 0x0000000800047825 */ /* 0x002fca00078e0204 */
[----:B------:R-:W-:Y:S01]  /*14c0*/  STG.E.64 desc[UR14][R4.64], R2 ;  /* 0x0000000204007986 */ /* 0x000fe2000c101b0e */
[----:B--2---:R-:W-:-:S05]  /*14d0*/  IMAD.WIDE R6, R0, 0x4, R6 ;  /* 0x0000000400067825 */ /* 0x004fca00078e0206 */
[----:B------:R-:W-:Y:S01]  /*14e0*/  STG.E desc[UR14][R6.64], R9 ;  /* 0x0000000906007986 */ /* 0x000fe2000c10190e */
[----:B------:R-:W-:Y:S05]  /*14f0*/  EXIT ;  /* 0x000000000000794d */ /* 0x000fea0003800000 */
.L_x_9:
[----:B------:R-:W-:-:S08]  /*1500*/  DADD R8, -R8, UR10 ;  /* 0x0000000a08087e29 */ /* 0x000fd00008000100 */
[----:B------:R-:W-:-:S14]  /*1510*/  DSETP.GT.AND P0, PT, R12, R8, PT ;  /* 0x000000080c00722a */ /* 0x000fdc0003f04000 */
[----:B------:R-:W-:Y:S05]  /*1520*/  @!P0 EXIT ;  /* 0x000000000000894d */ /* 0x000fea0003800000 */
        /* <DEDUP_REMOVED lines=11> */
.L_x_10:
[----:B------:R-:W-:-:S00]  /*15e0*/  BRA `(.L_x_10) ;  /* 0xfffffffc00fc7947 */ /* 0x000fc0000383ffff */
[----:B------:R-:W-:-:S00]  /*15f0*/  NOP ;  /* 0x0000000000007918 */ /* 0x000fc00000000000 */
        /* <DEDUP_REMOVED lines=8> */
.L_x_11:


//--------------------- .nv.shared._Z24t_v_alter_classificationPdS_PiS_PKiPKdS2_S4_ --------------------------
	.section	.nv.shared._Z24t_v_alter_classificationPdS_PiS_PKiPKdS2_S4_,"aw",@nobits
	.sectionflags	@""
	.align	8
.nv.shared._Z24t_v_alter_classificationPdS_PiS_PKiPKdS2_S4_:
	.zero		7208


//--------------------- .nv.shared.reserved.0     --------------------------
	.section	.nv.shared.reserved.0,"aw",@nobits
	.weak		__nv_reservedSMEM_offset_0_alias
	.size		__nv_reservedSMEM_offset_0_alias, 0, 64
	.other		__nv_reservedSMEM_offset_0_alias,@"STO_CUDA_RESERVED_SHARED STV_DEFAULT"
__nv_reservedSMEM_offset_0_alias:
	.zero		0
	.zero		64


//--------------------- .nv.constant0._Z24t_v_alter_classificationPdS_PiS_PKiPKdS2_S4_ --------------------------
	.section	.nv.constant0._Z24t_v_alter_classificationPdS_PiS_PKiPKdS2_S4_,"a",@progbits
	.sectionflags	@""
	.align	4
.nv.constant0._Z24t_v_alter_classificationPdS_PiS_PKiPKdS2_S4_:
	.zero		960


//--------------------- SYMBOLS --------------------------

	.type		.nv.reservedSmem.offset0,@object
	.size		.nv.reservedSmem.offset0,0x4
	.type		.nv.reservedSmem.cap,@object
	.size		.nv.reservedSmem.cap,0x4
